def matmul_kernel(
    a_ptr,
    b_ptr,
    c_ptr,
    M,
    N,
    K,
    stride_am,
    stride_ak,
    stride_bk,
    stride_bn,
    stride_cm,
    stride_cn,
    BLOCK_M: tl.constexpr,
    BLOCK_N: tl.constexpr,
    BLOCK_K: tl.constexpr,
    GROUP_M: tl.constexpr,
):
    pid = tl.program_id(axis=0)
    num_pid_m = tl.cdiv(M, BLOCK_M)
    num_pid_n = tl.cdiv(N, BLOCK_N)
    num_pid_in_group = GROUP_M * num_pid_n
    group_id = pid // num_pid_in_group
    first_pid_m = group_id * GROUP_M
    group_size_m = min(num_pid_m - first_pid_m, GROUP_M)
    pid_m = first_pid_m + ((pid % num_pid_in_group) % group_size_m)
    pid_n = (pid % num_pid_in_group) // group_size_m

    offs_am = (pid_m * BLOCK_M + tl.arange(0, BLOCK_M)) % M
    offs_bn = (pid_n * BLOCK_N + tl.arange(0, BLOCK_N)) % N
    offs_k = tl.arange(0, BLOCK_K)
    a_ptrs = a_ptr + offs_am[:, None] * stride_am + offs_k[None, :] * stride_ak
    b_ptrs = b_ptr + offs_k[:, None] * stride_bk + offs_bn[None, :] * stride_bn

    acc = tl.zeros((BLOCK_M, BLOCK_N), dtype=tl.float32)
    for kk in range(0, tl.cdiv(K, BLOCK_K)):
        a = tl.load(a_ptrs, mask=offs_k[None, :] < K - kk * BLOCK_K, other=0.0)
        b = tl.load(b_ptrs, mask=offs_k[:, None] < K - kk * BLOCK_K, other=0.0)
        acc = tl.dot(a, b, acc)
        a_ptrs += BLOCK_K * stride_ak
        b_ptrs += BLOCK_K * stride_bk

    c = acc.to(c_ptr.dtype.element_ty)
    offs_cm = pid_m * BLOCK_M + tl.arange(0, BLOCK_M)
    offs_cn = pid_n * BLOCK_N + tl.arange(0, BLOCK_N)
    c_ptrs = c_ptr + offs_cm[:, None] * stride_cm + offs_cn[None, :] * stride_cn
    mask = (offs_cm[:, None] < M) & (offs_cn[None, :] < N)
    tl.store(c_ptrs, c, mask=mask)

# config = {"BLOCK_K": 32, "BLOCK_M": 64, "BLOCK_N": 256, "GROUP_M": 4, "arch": "sm_90", "dtype": "fp16", "num_ctas": 1, "num_stages": 3, "num_warps": 4}
# arch = sm_90


// ===== COMPILED SASS (sm_90a) =====

	.target	sm_90a

	.elftype	@"ET_EXEC"


//--------------------- .note.nv.tkinfo           --------------------------
	.section	.note.nv.tkinfo,"",@"SHT_NOTE"
	.sectionflags	@"SHF_NOTE_NV_TKINFO"
	.tkinfo
        /*0018*/ 	.word	0x00000002
        /*0030*/ 	.string	""
        /*0030*/ 	.string	"ptxas"
        /*0030*/ 	.string	"Cuda compilation tools, release 13.0, V13.0.88"
        /*0030*/ 	.string	"Build cuda_13.0.r13.0/compiler.36424714_0"
        /*0030*/ 	.string	"-v  -suppress-debug-info  -lineinfo  -arch sm_90a "



//--------------------- .note.nv.cuinfo           --------------------------
	.section	.note.nv.cuinfo,"",@"SHT_NOTE"
	.sectionflags	@"SHF_NOTE_NV_CUINFO"
        /*0018*/ 	.short	0x0002
        /*001a*/ 	.short	0x005a
        /*001c*/ 	.short	0x0082
	.zero		2


//--------------------- .nv.info                  --------------------------
	.section	.nv.info,"",@"SHT_CUDA_INFO"
	.align	4


	//----- nvinfo : EIATTR_REGCOUNT
	.align		4
        /*0000*/ 	.byte	0x04, 0x2f
        /*0002*/ 	.short	(.L_1 - .L_0)
	.align		4
.L_0:
        /*0004*/ 	.word	index@(matmul_kernel)
        /*0008*/ 	.word	0x000000ff


	//----- nvinfo : EIATTR_FRAME_SIZE
	.align		4
.L_1:
        /*000c*/ 	.byte	0x04, 0x11
        /*000e*/ 	.short	(.L_3 - .L_2)
	.align		4
.L_2:
        /*0010*/ 	.word	index@(matmul_kernel)
        /*0014*/ 	.word	0x00000130


	//----- nvinfo : EIATTR_MIN_STACK_SIZE
	.align		4
.L_3:
        /*0018*/ 	.byte	0x04, 0x12
        /*001a*/ 	.short	(.L_5 - .L_4)
	.align		4
.L_4:
        /*001c*/ 	.word	index@(matmul_kernel)
        /*0020*/ 	.word	0x00000130
.L_5:


//--------------------- .nv.compat                --------------------------
	.section	.nv.compat,"",@"SHT_CUDA_COMPAT_INFO"
	.align	4
        /*0000*/ 	.byte	0x02, 0x09, 0x01, 0x00, 0x02, 0x02, 0x04, 0x00, 0x02, 0x05, 0x05, 0x00, 0x03, 0x07, 0x01, 0x01
        /*0010*/ 	.byte	0x02, 0x03, 0x00, 0x00, 0x02, 0x06, 0x01, 0x00, 0x04, 0x0b, 0x08, 0x00, 0x00, 0x00, 0x00, 0x00
        /*0020*/ 	.byte	0x00, 0x00, 0x00, 0x00


//--------------------- .nv.info.matmul_kernel    --------------------------
	.section	.nv.info.matmul_kernel,"",@"SHT_CUDA_INFO"
	.sectionflags	@""
	.align	4


	//----- nvinfo : EIATTR_CUDA_API_VERSION
	.align		4
        /*0000*/ 	.byte	0x04, 0x37
        /*0002*/ 	.short	(.L_7 - .L_6)
.L_6:
        /*0004*/ 	.word	0x00000082


	//----- nvinfo : EIATTR_KPARAM_INFO
	.align		4
.L_7:
        /*0008*/ 	.byte	0x04, 0x17
        /*000a*/ 	.short	(.L_9 - .L_8)
.L_8:
        /*000c*/ 	.word	0x00000000
        /*0010*/ 	.short	0x000d
        /*0012*/ 	.short	0x0048
        /*0014*/ 	.byte	0x00, 0xf4, 0x21, 0x00


	//----- nvinfo : EIATTR_KPARAM_INFO
	.align		4
.L_9:
        /*0018*/ 	.byte	0x04, 0x17
        /*001a*/ 	.short	(.L_11 - .L_10)
.L_10:
        /*001c*/ 	.word	0x00000000
        /*0020*/ 	.short	0x000c
        /*0022*/ 	.short	0x0040
        /*0024*/ 	.byte	0x00, 0xf4, 0x21, 0x00


	//----- nvinfo : EIATTR_KPARAM_INFO
	.align		4
.L_11:
        /*0028*/ 	.byte	0x04, 0x17
        /*002a*/ 	.short	(.L_13 - .L_12)
.L_12:
        /*002c*/ 	.word	0x00000000
        /*0030*/ 	.short	0x000b
        /*0032*/ 	.short	0x0038
        /*0034*/ 	.byte	0x00, 0xf0, 0x11, 0x00


	//----- nvinfo : EIATTR_KPARAM_INFO
	.align		4
.L_13:
        /*0038*/ 	.byte	0x04, 0x17
        /*003a*/ 	.short	(.L_15 - .L_14)
.L_14:
        /*003c*/ 	.word	0x00000000
        /*0040*/ 	.short	0x000a
        /*0042*/ 	.short	0x0034
        /*0044*/ 	.byte	0x00, 0xf0, 0x11, 0x00


	//----- nvinfo : EIATTR_KPARAM_INFO
	.align		4
.L_15:
        /*0048*/ 	.byte	0x04, 0x17
        /*004a*/ 	.short	(.L_17 - .L_16)
.L_16:
        /*004c*/ 	.word	0x00000000
        /*0050*/ 	.short	0x0009
        /*0052*/ 	.short	0x0030
        /*0054*/ 	.byte	0x00, 0xf0, 0x11, 0x00


	//----- nvinfo : EIATTR_KPARAM_INFO
	.align		4
.L_17:
        /*0058*/ 	.byte	0x04, 0x17
        /*005a*/ 	.short	(.L_19 - .L_18)
.L_18:
        /*005c*/ 	.word	0x00000000
        /*0060*/ 	.short	0x0008
        /*0062*/ 	.short	0x002c
        /*0064*/ 	.byte	0x00, 0xf0, 0x11, 0x00


	//----- nvinfo : EIATTR_KPARAM_INFO
	.align		4
.L_19:
        /*0068*/ 	.byte	0x04, 0x17
        /*006a*/ 	.short	(.L_21 - .L_20)
.L_20:
        /*006c*/ 	.word	0x00000000
        /*0070*/ 	.short	0x0007
        /*0072*/ 	.short	0x0028
        /*0074*/ 	.byte	0x00, 0xf0, 0x11, 0x00


	//----- nvinfo : EIATTR_KPARAM_INFO
	.align		4
.L_21:
        /*0078*/ 	.byte	0x04, 0x17
        /*007a*/ 	.short	(.L_23 - .L_22)
.L_22:
        /*007c*/ 	.word	0x00000000
        /*0080*/ 	.short	0x0006
        /*0082*/ 	.short	0x0024
        /*0084*/ 	.byte	0x00, 0xf0, 0x11, 0x00


	//----- nvinfo : EIATTR_KPARAM_INFO
	.align		4
.L_23:
        /*0088*/ 	.byte	0x04, 0x17
        /*008a*/ 	.short	(.L_25 - .L_24)
.L_24:
        /*008c*/ 	.word	0x00000000
        /*0090*/ 	.short	0x0005
        /*0092*/ 	.short	0x0020
        /*0094*/ 	.byte	0x00, 0xf0, 0x11, 0x00


	//----- nvinfo : EIATTR_KPARAM_INFO
	.align		4
.L_25:
        /*0098*/ 	.byte	0x04, 0x17
        /*009a*/ 	.short	(.L_27 - .L_26)
.L_26:
        /*009c*/ 	.word	0x00000000
        /*00a0*/ 	.short	0x0004
        /*00a2*/ 	.short	0x001c
        /*00a4*/ 	.byte	0x00, 0xf0, 0x11, 0x00


	//----- nvinfo : EIATTR_KPARAM_INFO
	.align		4
.L_27:
        /*00a8*/ 	.byte	0x04, 0x17
        /*00aa*/ 	.short	(.L_29 - .L_28)
.L_28:
        /*00ac*/ 	.word	0x00000000
        /*00b0*/ 	.short	0x0003
        /*00b2*/ 	.short	0x0018
        /*00b4*/ 	.byte	0x00, 0xf0, 0x11, 0x00


	//----- nvinfo : EIATTR_KPARAM_INFO
	.align		4
.L_29:
        /*00b8*/ 	.byte	0x04, 0x17
        /*00ba*/ 	.short	(.L_31 - .L_30)
.L_30:
        /*00bc*/ 	.word	0x00000000
        /*00c0*/ 	.short	0x0002
        /*00c2*/ 	.short	0x0010
        /*00c4*/ 	.byte	0x00, 0xf4, 0x21, 0x00


	//----- nvinfo : EIATTR_KPARAM_INFO
	.align		4
.L_31:
        /*00c8*/ 	.byte	0x04, 0x17
        /*00ca*/ 	.short	(.L_33 - .L_32)
.L_32:
        /*00cc*/ 	.word	0x00000000
        /*00d0*/ 	.short	0x0001
        /*00d2*/ 	.short	0x0008
        /*00d4*/ 	.byte	0x00, 0xf4, 0x21, 0x00


	//----- nvinfo : EIATTR_KPARAM_INFO
	.align		4
.L_33:
        /*00d8*/ 	.byte	0x04, 0x17
        /*00da*/ 	.short	(.L_35 - .L_34)
.L_34:
        /*00dc*/ 	.word	0x00000000
        /*00e0*/ 	.short	0x0000
        /*00e2*/ 	.short	0x0000
        /*00e4*/ 	.byte	0x00, 0xf4, 0x21, 0x00


	//----- nvinfo : EIATTR_SPARSE_MMA_MASK
	.align		4
.L_35:
        /*00e8*/ 	.byte	0x03, 0x50
        /*00ea*/ 	.short	0x0000


	//----- nvinfo : EIATTR_MAXREG_COUNT
	.align		4
        /*00ec*/ 	.byte	0x03, 0x1b
        /*00ee*/ 	.short	0x00ff


	//----- nvinfo : EIATTR_NUM_BARRIERS
	.align		4
        /*00f0*/ 	.byte	0x02, 0x4c
        /*00f2*/ 	.byte	0x01
	.zero		1


	//----- nvinfo : EIATTR_ANNOTATIONS
	.align		4
        /*00f4*/ 	.byte	0x04, 0x55
        /*00f6*/ 	.short	(.L_37 - .L_36)


	//   ....[0]....
.L_36:
        /*00f8*/ 	.word	0x00000001
        /*00fc*/ 	.byte	0x50, 0x07, 0x00, 0x00, 0x01, 0x00, 0x00, 0x00, 0x20, 0x43, 0x00, 0x00, 0x01, 0x00, 0x00, 0x00
        /* <DEDUP_REMOVED lines=94> */
        /*06ec*/ 	.byte	0x00, 0x8a, 0x00, 0x00, 0x01, 0x00, 0x00, 0x00, 0x30, 0x90, 0x00, 0x00


	//----- nvinfo : EIATTR_MERCURY_ISA_VERSION
	.align		4
.L_37:
        /*06f8*/ 	.byte	0x03, 0x5f
        /*06fa*/ 	.short	0x0101


	//----- nvinfo : EIATTR_EXIT_INSTR_OFFSETS
	.align		4
        /*06fc*/ 	.byte	0x04, 0x1c
        /*06fe*/ 	.short	(.L_39 - .L_38)


	//   ....[0]....
.L_38:
        /*0700*/ 	.word	0x0000d3e0


	//   ....[1]....
        /*0704*/ 	.word	0x0000d410


	//----- nvinfo : EIATTR_REQNTID
	.align		4
.L_39:
        /*0708*/ 	.byte	0x04, 0x10
        /*070a*/ 	.short	(.L_41 - .L_40)
.L_40:
        /*070c*/ 	.word	0x00000080
        /*0710*/ 	.word	0x00000001
        /*0714*/ 	.word	0x00000001


	//----- nvinfo : EIATTR_CBANK_PARAM_SIZE
	.align		4
.L_41:
        /*0718*/ 	.byte	0x03, 0x19
        /*071a*/ 	.short	0x0050


	//----- nvinfo : EIATTR_PARAM_CBANK
	.align		4
        /*071c*/ 	.byte	0x04, 0x0a
        /*071e*/ 	.short	(.L_43 - .L_42)
	.align		4
.L_42:
        /*0720*/ 	.word	index@(.nv.constant0.matmul_kernel)
        /*0724*/ 	.short	0x0210
        /*0726*/ 	.short	0x0050


	//----- nvinfo : EIATTR_SW_WAR
	.align		4
.L_43:
        /*0728*/ 	.byte	0x04, 0x36
        /*072a*/ 	.short	(.L_45 - .L_44)
.L_44:
        /*072c*/ 	.word	0x00000008
.L_45:


//--------------------- .nv.callgraph             --------------------------
	.section	.nv.callgraph,"",@"SHT_CUDA_CALLGRAPH"
	.align	4
	.sectionentsize	8
	.align		4
        /*0000*/ 	.word	0x00000000
	.align		4
        /*0004*/ 	.word	0xffffffff
	.align		4
        /*0008*/ 	.word	0x00000000
	.align		4
        /*000c*/ 	.word	0xfffffffe
	.align		4
        /*0010*/ 	.word	0x00000000
	.align		4
        /*0014*/ 	.word	0xfffffffd
	.align		4
        /*0018*/ 	.word	0x00000000
	.align		4
        /*001c*/ 	.word	0xfffffffc


//--------------------- .text.matmul_kernel       --------------------------
	.section	.text.matmul_kernel,"ax",@progbits
	.align	128
        .global         matmul_kernel
        .type           matmul_kernel,@function
        .size           matmul_kernel,(.L_x_3 - matmul_kernel)
        .other          matmul_kernel,@"STO_CUDA_ENTRY STV_DEFAULT"
matmul_kernel:
.text.matmul_kernel:
[----:B------:R-:W0:Y:S08]  /*0000*/  LDC R1, c[0x0][0x28] ;  /* 0x00000a00ff017b82 */ /* 0x000e300000000800 */
[----:B------:R-:W1:Y:S01]  /*0010*/  LDC.64 R44, c[0x0][0x228] ;  /* 0x00008a00ff2c7b82 */ /* 0x000e620000000a00 */
[----:B------:R-:W2:Y:S01]  /*0020*/  S2R R5, SR_CTAID.X ;  /* 0x0000000000057919 */ /* 0x000ea20000002500 */
[----:B0-----:R-:W-:Y:S01]  /*0030*/  VIADD R1, R1, 0xfffffed0 ;  /* 0xfffffed001017836 */ /* 0x001fe20000000000 */
[----:B------:R-:W-:Y:S01]  /*0040*/  UMOV UR8, 0x400 ;  /* 0x0000040000087882 */ /* 0x000fe20000000000 */
[----:B------:R-:W-:Y:S01]  /*0050*/  ULDC.64 UR10, c[0x0][0x208] ;  /* 0x00008200000a7ab9 */ /* 0x000fe20000000a00 */
[----:B------:R-:W0:Y:S01]  /*0060*/  S2R R184, SR_TID.X ;  /* 0x0000000000b87919 */ /* 0x000e220000002100 */
[----:B------:R-:W-:-:S02]  /*0070*/  CS2R R68, SRZ ;  /* 0x0000000000447805 */ /* 0x000fc4000001ff00 */
[----:B------:R-:W-:Y:S01]  /*0080*/  CS2R R70, SRZ ;  /* 0x0000000000467805 */ /* 0x000fe2000001ff00 */
[----:B------:R-:W3:Y:S01]  /*0090*/  LDC R181, c[0x0][0x230] ;  /* 0x00008c00ffb57b82 */ /* 0x000ee20000000800 */
[----:B------:R-:W-:Y:S02]  /*00a0*/  CS2R R60, SRZ ;  /* 0x00000000003c7805 */ /* 0x000fe4000001ff00 */
[----:B------:R-:W-:Y:S02]  /*00b0*/  CS2R R62, SRZ ;  /* 0x00000000003e7805 */ /* 0x000fe4000001ff00 */
[----:B------:R-:W-:Y:S02]  /*00c0*/  CS2R R52, SRZ ;  /* 0x0000000000347805 */ /* 0x000fe4000001ff00 */
[----:B------:R-:W-:Y:S02]  /*00d0*/  CS2R R54, SRZ ;  /* 0x0000000000367805 */ /* 0x000fe4000001ff00 */
[----:B------:R-:W-:-:S02]  /*00e0*/  CS2R R48, SRZ ;  /* 0x0000000000307805 */ /* 0x000fc4000001ff00 */
[----:B------:R-:W-:Y:S02]  /*00f0*/  CS2R R50, SRZ ;  /* 0x0000000000327805 */ /* 0x000fe4000001ff00 */
[----:B------:R-:W-:Y:S01]  /*0100*/  CS2R R56, SRZ ;  /* 0x0000000000387805 */ /* 0x000fe2000001ff00 */
[----:B------:R-:W4:Y:S01]  /*0110*/  S2UR UR4, SR_CgaCtaId ;  /* 0x00000000000479c3 */ /* 0x000f220000008800 */
[----:B------:R-:W-:Y:S02]  /*0120*/  CS2R R58, SRZ ;  /* 0x00000000003a7805 */ /* 0x000fe4000001ff00 */
[----:B------:R-:W-:Y:S02]  /*0130*/  CS2R R64, SRZ ;  /* 0x0000000000407805 */ /* 0x000fe4000001ff00 */
[----:B------:R-:W-:Y:S02]  /*0140*/  CS2R R66, SRZ ;  /* 0x0000000000427805 */ /* 0x000fe4000001ff00 */
[----:B------:R-:W-:-:S02]  /*0150*/  CS2R R72, SRZ ;  /* 0x0000000000487805 */ /* 0x000fc4000001ff00 */
[----:B------:R-:W-:Y:S02]  /*0160*/  CS2R R74, SRZ ;  /* 0x00000000004a7805 */ /* 0x000fe4000001ff00 */
[----:B------:R-:W-:Y:S02]  /*0170*/  CS2R R80, SRZ ;  /* 0x0000000000507805 */ /* 0x000fe4000001ff00 */
[----:B------:R-:W-:Y:S01]  /*0180*/  CS2R R82, SRZ ;  /* 0x0000000000527805 */ /* 0x000fe2000001ff00 */
[----:B-1----:R-:W-:Y:S01]  /*0190*/  VIADD R0, R45, 0xff ;  /* 0x000000ff2d007836 */ /* 0x002fe20000000000 */
[----:B------:R-:W-:Y:S02]  /*01a0*/  CS2R R88, SRZ ;  /* 0x0000000000587805 */ /* 0x000fe4000001ff00 */
[----:B------:R-:W-:Y:S02]  /*01b0*/  CS2R R90, SRZ ;  /* 0x00000000005a7805 */ /* 0x000fe4000001ff00 */
[----:B------:R-:W-:-:S02]  /*01c0*/  CS2R R96, SRZ ;  /* 0x0000000000607805 */ /* 0x000fc4000001ff00 */
[----:B------:R-:W-:Y:S02]  /*01d0*/  CS2R R98, SRZ ;  /* 0x0000000000627805 */ /* 0x000fe4000001ff00 */
[----:B------:R-:W-:Y:S02]  /*01e0*/  SHF.R.S32.HI R3, RZ, 0x1f, R0 ;  /* 0x0000001fff037819 */ /* 0x000fe40000011400 */
[----:B------:R-:W-:Y:S02]  /*01f0*/  CS2R R104, SRZ ;  /* 0x0000000000687805 */ /* 0x000fe4000001ff00 */
[----:B------:R-:W-:Y:S01]  /*0200*/  CS2R R106, SRZ ;  /* 0x00000000006a7805 */ /* 0x000fe2000001ff00 */
[----:B---3--:R-:W-:Y:S01]  /*0210*/  VIADD R181, R181, 0x1f ;  /* 0x0000001fb5b57836 */ /* 0x008fe20000000000 */
[----:B------:R-:W-:Y:S02]  /*0220*/  LEA.HI R3, R3, R0, RZ, 0x8 ;  /* 0x0000000003037211 */ /* 0x000fe400078f40ff */
[----:B------:R-:W-:-:S02]  /*0230*/  CS2R R112, SRZ ;  /* 0x0000000000707805 */ /* 0x000fc4000001ff00 */
[----:B--2---:R-:W-:Y:S02]  /*0240*/  IABS R8, R5 ;  /* 0x0000000500087213 */ /* 0x004fe40000000000 */
[----:B------:R-:W-:Y:S02]  /*0250*/  CS2R R114, SRZ ;  /* 0x0000000000727805 */ /* 0x000fe4000001ff00 */
[----:B------:R-:W-:Y:S02]  /*0260*/  SHF.R.S32.HI R3, RZ, 0x8, R3 ;  /* 0x00000008ff037819 */ /* 0x000fe40000011403 */
[----:B------:R-:W-:Y:S02]  /*0270*/  CS2R R120, SRZ ;  /* 0x0000000000787805 */ /* 0x000fe4000001ff00 */
[----:B------:R-:W-:Y:S01]  /*0280*/  CS2R R122, SRZ ;  /* 0x00000000007a7805 */ /* 0x000fe2000001ff00 */
[----:B----4-:R-:W-:Y:S01]  /*0290*/  ULEA UR8, UR4, UR8, 0x18 ;  /* 0x0000000804087291 */ /* 0x010fe2000f8ec03f */
[----:B------:R-:W-:Y:S01]  /*02a0*/  CS2R R128, SRZ ;  /* 0x0000000000807805 */ /* 0x000fe2000001ff00 */
[----:B------:R-:W-:Y:S01]  /*02b0*/  IMAD.SHL.U32 R4, R3, 0x4, RZ ;  /* 0x0000000403047824 */ /* 0x000fe200078e00ff */
[----:B------:R-:W-:-:S02]  /*02c0*/  CS2R R130, SRZ ;  /* 0x0000000000827805 */ /* 0x000fc4000001ff00 */
[----:B------:R-:W-:Y:S02]  /*02d0*/  CS2R R136, SRZ ;  /* 0x0000000000887805 */ /* 0x000fe4000001ff00 */
[----:B------:R-:W-:Y:S02]  /*02e0*/  CS2R R138, SRZ ;  /* 0x00000000008a7805 */ /* 0x000fe4000001ff00 */
[----:B------:R-:W-:Y:S02]  /*02f0*/  CS2R R144, SRZ ;  /* 0x0000000000907805 */ /* 0x000fe4000001ff00 */
[-C--:B------:R-:W-:Y:S02]  /*0300*/  IABS R7, R4.reuse ;  /* 0x0000000400077213 */ /* 0x080fe40000000000 */
[----:B------:R-:W-:Y:S02]  /*0310*/  CS2R R146, SRZ ;  /* 0x0000000000927805 */ /* 0x000fe4000001ff00 */
[----:B------:R-:W-:Y:S01]  /*0320*/  IABS R10, R4 ;  /* 0x00000004000a7213 */ /* 0x000fe20000000000 */
[----:B------:R-:W1:Y:S08]  /*0330*/  I2F.RP R0, R7 ;  /* 0x0000000700007306 */ /* 0x000e700000209400 */
[----:B-1----:R-:W1:Y:S02]  /*0340*/  MUFU.RCP R0, R0 ;  /* 0x0000000000007308 */ /* 0x002e640000001000 */
[----:B-1----:R-:W-:-:S02]  /*0350*/  VIADD R2, R0, 0xffffffe ;  /* 0x0ffffffe00027836 */ /* 0x002fc40000000000 */
[----:B------:R-:W-:-:S04]  /*0360*/  IMAD.MOV R0, RZ, RZ, -R10 ;  /* 0x000000ffff007224 */ /* 0x000fc800078e0a0a */
[----:B------:R1:W2:Y:S02]  /*0370*/  F2I.FTZ.U32.TRUNC.NTZ R3, R2 ;  /* 0x0000000200037305 */ /* 0x0002a4000021f000 */
[----:B-1----:R-:W-:Y:S02]  /*0380*/  IMAD.MOV.U32 R2, RZ, RZ, RZ ;  /* 0x000000ffff027224 */ /* 0x002fe400078e00ff */
[----:B--2---:R-:W-:-:S04]  /*0390*/  IMAD.MOV R6, RZ, RZ, -R3 ;  /* 0x000000ffff067224 */ /* 0x004fc800078e0a03 */
[----:B------:R-:W-:Y:S02]  /*03a0*/  IMAD R9, R6, R7, RZ ;  /* 0x0000000706097224 */ /* 0x000fe400078e02ff */
[----:B------:R-:W-:Y:S02]  /*03b0*/  IMAD.MOV.U32 R6, RZ, RZ, R8 ;  /* 0x000000ffff067224 */ /* 0x000fe400078e0008 */
[----:B------:R-:W-:-:S06]  /*03c0*/  IMAD.HI.U32 R3, R3, R9, R2 ;  /* 0x0000000903037227 */ /* 0x000fcc00078e0002 */
[----:B------:R-:W-:-:S04]  /*03d0*/  IMAD.HI.U32 R3, R3, R6, RZ ;  /* 0x0000000603037227 */ /* 0x000fc800078e00ff */
[----:B------:R-:W-:-:S05]  /*03e0*/  IMAD R0, R3, R0, R6 ;  /* 0x0000000003007224 */ /* 0x000fca00078e0206 */
[----:B------:R-:W-:-:S13]  /*03f0*/  ISETP.GT.U32.AND P1, PT, R7, R0, PT ;  /* 0x000000000700720c */ /* 0x000fda0003f24070 */
[----:B------:R-:W-:Y:S02]  /*0400*/  @!P1 IMAD.IADD R0, R0, 0x1, -R7 ;  /* 0x0000000100009824 */ /* 0x000fe400078e0a07 */
[----:B------:R-:W-:Y:S01]  /*0410*/  @!P1 VIADD R3, R3, 0x1 ;  /* 0x0000000103039836 */ /* 0x000fe20000000000 */
[----:B------:R-:W-:Y:S02]  /*0420*/  ISETP.NE.AND P1, PT, R4, RZ, PT ;  /* 0x000000ff0400720c */ /* 0x000fe40003f25270 */
[----:B------:R-:W-:Y:S02]  /*0430*/  ISETP.GE.U32.AND P0, PT, R0, R7, PT ;  /* 0x000000070000720c */ /* 0x000fe40003f06070 */
[----:B------:R-:W-:-:S04]  /*0440*/  LOP3.LUT R0, R5, R4, RZ, 0x3c, !PT ;  /* 0x0000000405007212 */ /* 0x000fc800078e3cff */
[----:B------:R-:W-:Y:S01]  /*0450*/  ISETP.GE.AND P2, PT, R0, RZ, PT ;  /* 0x000000ff0000720c */ /* 0x000fe20003f46270 */
[----:B------:R-:W-:-:S06]  /*0460*/  VIADD R0, R44, 0x3f ;  /* 0x0000003f2c007836 */ /* 0x000fcc0000000000 */
[----:B------:R-:W-:-:S04]  /*0470*/  @P0 VIADD R3, R3, 0x1 ;  /* 0x0000000103030836 */ /* 0x000fc80000000000 */
[----:B------:R-:W-:Y:S01]  /*0480*/  IMAD.MOV.U32 R2, RZ, RZ, R3 ;  /* 0x000000ffff027224 */ /* 0x000fe200078e0003 */
[----:B------:R-:W-:-:S03]  /*0490*/  SHF.R.S32.HI R3, RZ, 0x1f, R0 ;  /* 0x0000001fff037819 */ /* 0x000fc60000011400 */
[----:B------:R-:W-:Y:S01]  /*04a0*/  @!P2 IMAD.MOV R2, RZ, RZ, -R2 ;  /* 0x000000ffff02a224 */ /* 0x000fe200078e0a02 */
[----:B------:R-:W-:Y:S02]  /*04b0*/  @!P1 LOP3.LUT R2, RZ, R4, RZ, 0x33, !PT ;  /* 0x00000004ff029212 */ /* 0x000fe400078e33ff */
[----:B------:R-:W-:-:S03]  /*04c0*/  LEA.HI R3, R3, R0, RZ, 0x6 ;  /* 0x0000000003037211 */ /* 0x000fc600078f30ff */
[----:B------:R-:W-:Y:S02]  /*04d0*/  IMAD.SHL.U32 R6, R2, 0x4, RZ ;  /* 0x0000000402067824 */ /* 0x000fe400078e00ff */
[----:B------:R-:W-:-:S03]  /*04e0*/  IMAD.MOV R2, RZ, RZ, -R2 ;  /* 0x000000ffff027224 */ /* 0x000fc600078e0a02 */
[----:B------:R-:W-:Y:S01]  /*04f0*/  LEA.HI.SX32 R3, R3, -R6, 0x1a ;  /* 0x8000000603037211 */ /* 0x000fe200078fd2ff */
[----:B------:R-:W-:-:S03]  /*0500*/  IMAD R4, R4, R2, R5 ;  /* 0x0000000204047224 */ /* 0x000fc600078e0205 */
[----:B------:R-:W-:Y:S02]  /*0510*/  VIMNMX R11, R3, 0x4, PT ;  /* 0x00000004030b7848 */ /* 0x000fe40003fe0100 */
[----:B------:R-:W-:Y:S02]  /*0520*/  IABS R9, R4 ;  /* 0x0000000400097213 */ /* 0x000fe40000000000 */
[----:B------:R-:W-:-:S04]  /*0530*/  IABS R7, R11 ;  /* 0x0000000b00077213 */ /* 0x000fc80000000000 */
[----:B------:R-:W1:Y:S08]  /*0540*/  I2F.RP R0, R7 ;  /* 0x0000000700007306 */ /* 0x000e700000209400 */
[----:B-1----:R-:W1:Y:S02]  /*0550*/  MUFU.RCP R0, R0 ;  /* 0x0000000000007308 */ /* 0x002e640000001000 */
[----:B-1----:R-:W-:-:S06]  /*0560*/  VIADD R3, R0, 0xffffffe ;  /* 0x0ffffffe00037836 */ /* 0x002fcc0000000000 */
[----:B------:R-:W1:Y:S02]  /*0570*/  F2I.FTZ.U32.TRUNC.NTZ R3, R3 ;  /* 0x0000000300037305 */ /* 0x000e64000021f000 */
[----:B-1----:R-:W-:-:S04]  /*0580*/  IMAD.MOV R8, RZ, RZ, -R3 ;  /* 0x000000ffff087224 */ /* 0x002fc800078e0a03 */
[----:B------:R-:W-:Y:S01]  /*0590*/  IMAD.MOV.U32 R2, RZ, RZ, R8 ;  /* 0x000000ffff027224 */ /* 0x000fe200078e0008 */
[----:B------:R-:W-:-:S03]  /*05a0*/  IABS R8, R11 ;  /* 0x0000000b00087213 */ /* 0x000fc60000000000 */
[----:B------:R-:W-:Y:S02]  /*05b0*/  IMAD R5, R2, R7, RZ ;  /* 0x0000000702057224 */ /* 0x000fe400078e02ff */
[----:B------:R-:W-:Y:S02]  /*05c0*/  IMAD.MOV.U32 R2, RZ, RZ, RZ ;  /* 0x000000ffff027224 */ /* 0x000fe400078e00ff */
[----:B------:R-:W-:Y:S02]  /*05d0*/  IMAD.MOV R0, RZ, RZ, -R8 ;  /* 0x000000ffff007224 */ /* 0x000fe400078e0a08 */
        /* <DEDUP_REMOVED lines=9> */
[----:B------:R-:W-:-:S07]  /*0670*/  ISETP.GE.AND P2, PT, R0, RZ, PT ;  /* 0x000000ff0000720c */ /* 0x000fce0003f46270 */
[----:B------:R-:W-:Y:S01]  /*0680*/  @P0 VIADD R2, R2, 0x1 ;  /* 0x0000000102020836 */ /* 0x000fe20000000000 */
[----:B------:R-:W-:-:S03]  /*0690*/  ISETP.GE.AND P0, PT, R181, 0x20, PT ;  /* 0x00000020b500780c */ /* 0x000fc60003f06270 */
[----:B------:R-:W-:Y:S01]  /*06a0*/  IMAD.MOV.U32 R3, RZ, RZ, R2 ;  /* 0x000000ffff037224 */ /* 0x000fe200078e0002 */
[----:B0-----:R-:W-:-:S03]  /*06b0*/  LOP3.LUT R2, R184, 0x3f, RZ, 0xc0, !PT ;  /* 0x0000003fb8027812 */ /* 0x001fc600078ec0ff */
[----:B------:R-:W-:Y:S01]  /*06c0*/  @!P2 IMAD.MOV R3, RZ, RZ, -R3 ;  /* 0x000000ffff03a224 */ /* 0x000fe200078e0a03 */
[----:B------:R-:W-:-:S05]  /*06d0*/  @!P1 LOP3.LUT R3, RZ, R11, RZ, 0x33, !PT ;  /* 0x0000000bff039212 */ /* 0x000fca00078e33ff */
[----:B------:R-:W-:Y:S02]  /*06e0*/  IMAD.MOV R0, RZ, RZ, -R3 ;  /* 0x000000ffff007224 */ /* 0x000fe400078e0a03 */
[----:B------:R-:W-:Y:S02]  /*06f0*/  IMAD.SHL.U32 R3, R3, 0x100, RZ ;  /* 0x0000010003037824 */ /* 0x000fe400078e00ff */
[----:B------:R-:W-:-:S04]  /*0700*/  IMAD R0, R11, R0, R4 ;  /* 0x000000000b007224 */ /* 0x000fc800078e0204 */
[----:B------:R-:W-:Y:S01]  /*0710*/  IMAD.IADD R5, R6, 0x1, R0 ;  /* 0x0000000106057824 */ /* 0x000fe200078e0200 */
[----:B------:R-:W-:-:S03]  /*0720*/  SHF.R.U32.HI R0, RZ, 0x6, R184 ;  /* 0x00000006ff007819 */ /* 0x000fc600000116b8 */
[----:B------:R-:W-:Y:S01]  /*0730*/  IMAD R22, R5, 0x40, R2 ;  /* 0x0000004005167824 */ /* 0x000fe200078e0202 */
[----:B------:R-:W-:-:S04]  /*0740*/  SGXT.U32 R0, R0, 0x1 ;  /* 0x000000010000781a */ /* 0x000fc80000000000 */
[----:B------:R0:W-:Y:S01]  /*0750*/  STL [R1+0x9c], R22 ;  /* 0x00009c1601007387 */ /* 0x0001e20000100800 */
[----:B------:R-:W-:Y:S05]  /*0760*/  @!P0 BRA `(.L_x_0) ;  /* 0x0000008800208947 */ /* 0x000fea0003800000 */
[----:B------:R-:W-:Y:S01]  /*0770*/  IABS R20, R44 ;  /* 0x0000002c00147213 */ /* 0x000fe20000000000 */
[----:B------:R-:W-:Y:S01]  /*0780*/  ULDC UR4, c[0x0][0x234] ;  /* 0x00008d0000047ab9 */ /* 0x000fe20000000800 */
[----:B------:R-:W-:Y:S01]  /*0790*/  IABS R5, R45 ;  /* 0x0000002d00057213 */ /* 0x000fe20000000000 */
[----:B------:R-:W-:Y:S01]  /*07a0*/  ULDC.64 UR6, c[0x0][0x210] ;  /* 0x0000840000067ab9 */ /* 0x000fe20000000a00 */
[----:B------:R-:W1:Y:S01]  /*07b0*/  I2F.RP R7, R20 ;  /* 0x0000001400077306 */ /* 0x000e620000209400 */
[----:B------:R-:W-:Y:S01]  /*07c0*/  IABS R12, R22 ;  /* 0x00000016000c7213 */ /* 0x000fe20000000000 */
[----:B------:R-:W-:Y:S01]  /*07d0*/  ULDC UR5, c[0x0][0x240] ;  /* 0x0000900000057ab9 */ /* 0x000fe20000000800 */
[----:B------:R-:W-:Y:S01]  /*07e0*/  SHF.R.U32.HI R6, RZ, 0x5, R184 ;  /* 0x00000005ff067819 */ /* 0x000fe200000116b8 */
[----:B------:R-:W-:Y:S01]  /*07f0*/  IMAD.SHL.U32 R2, R2, 0x2, RZ ;  /* 0x0000000202027824 */ /* 0x000fe200078e00ff */
[----:B------:R-:W-:Y:S01]  /*0800*/  ISETP.GE.AND P6, PT, R22, RZ, PT ;  /* 0x000000ff1600720c */ /* 0x000fe20003fc6270 */
[----:B------:R-:W2:Y:S01]  /*0810*/  LDC R144, c[0x0][0x238] ;  /* 0x00008e00ff907b82 */ /* 0x000ea20000000800 */
[----:B------:R-:W-:Y:S01]  /*0820*/  SGXT.U32 R6, R6, 0x2 ;  /* 0x000000020606781a */ /* 0x000fe20000000000 */
[----:B------:R-:W3:Y:S01]  /*0830*/  I2F.RP R4, R5 ;  /* 0x0000000500047306 */ /* 0x000ee20000209400 */
[----:B------:R-:W-:-:S02]  /*0840*/  LOP3.LUT R191, R184, 0x1f, RZ, 0xc0, !PT ;  /* 0x0000001fb8bf7812 */ /* 0x000fc400078ec0ff */
[----:B------:R-:W-:Y:S02]  /*0850*/  CS2R R102, SRZ ;  /* 0x0000000000667805 */ /* 0x000fe4000001ff00 */
[----:B------:R-:W-:Y:S02]  /*0860*/  LOP3.LUT R6, R3, R6, RZ, 0xfc, !PT ;  /* 0x0000000603067212 */ /* 0x000fe400078efcff */
[----:B------:R-:W-:Y:S02]  /*0870*/  CS2R R104, SRZ ;  /* 0x0000000000687805 */ /* 0x000fe4000001ff00 */
[----:B------:R-:W-:Y:S02]  /*0880*/  LOP3.LUT R136, R0, 0x10, RZ, 0xfc, !PT ;  /* 0x0000001000887812 */ /* 0x000fe400078efcff */
[----:B------:R-:W-:Y:S02]  /*0890*/  CS2R R106, SRZ ;  /* 0x00000000006a7805 */ /* 0x000fe4000001ff00 */
[C---:B------:R-:W-:Y:S01]  /*08a0*/  LOP3.LUT R17, R6.reuse, 0xf0, RZ, 0xfc, !PT ;  /* 0x000000f006117812 */ /* 0x040fe200078efcff */
[----:B-1----:R-:W1:Y:S01]  /*08b0*/  MUFU.RCP R7, R7 ;  /* 0x0000000700077308 */ /* 0x002e620000001000 */
[----:B------:R-:W-:-:S02]  /*08c0*/  LOP3.LUT R19, R6, 0xec, RZ, 0xfc, !PT ;  /* 0x000000ec06137812 */ /* 0x000fc400078efcff */
[----:B------:R-:W-:Y:S02]  /*08d0*/  CS2R R108, SRZ ;  /* 0x00000000006c7805 */ /* 0x000fe4000001ff00 */
[C---:B------:R-:W-:Y:S02]  /*08e0*/  LOP3.LUT R21, R6.reuse, 0xe8, RZ, 0xfc, !PT ;  /* 0x000000e806157812 */ /* 0x040fe400078efcff */
[----:B------:R-:W-:Y:S02]  /*08f0*/  CS2R R110, SRZ ;  /* 0x00000000006e7805 */ /* 0x000fe4000001ff00 */
[----:B------:R-:W-:Y:S02]  /*0900*/  IABS R16, R19 ;  /* 0x0000001300107213 */ /* 0x000fe40000000000 */
[----:B------:R-:W-:Y:S02]  /*0910*/  CS2R R112, SRZ ;  /* 0x0000000000707805 */ /* 0x000fe4000001ff00 */
[----:B------:R-:W-:Y:S01]  /*0920*/  IABS R18, R21 ;  /* 0x0000001500127213 */ /* 0x000fe20000000000 */
[----:B---3--:R-:W3:Y:S01]  /*0930*/  MUFU.RCP R4, R4 ;  /* 0x0000000400047308 */ /* 0x008ee20000001000 */
[----:B------:R-:W-:-:S02]  /*0940*/  LOP3.LUT R23, R6, 0xd8, RZ, 0xfc, !PT ;  /* 0x000000d806177812 */ /* 0x000fc400078efcff */
[----:B------:R-:W-:Y:S02]  /*0950*/  CS2R R114, SRZ ;  /* 0x0000000000727805 */ /* 0x000fe4000001ff00 */
[----:B------:R-:W-:Y:S02]  /*0960*/  ISETP.GE.AND P4, PT, R17, RZ, PT ;  /* 0x000000ff1100720c */ /* 0x000fe40003f86270 */
[----:B------:R-:W-:Y:S02]  /*0970*/  CS2R R116, SRZ ;  /* 0x0000000000747805 */ /* 0x000fe4000001ff00 */
[C---:B0-----:R-:W-:Y:S02]  /*0980*/  LOP3.LUT R22, R6.reuse, 0xe0, RZ, 0xfc, !PT ;  /* 0x000000e006167812 */ /* 0x041fe400078efcff */
[----:B------:R-:W-:Y:S02]  /*0990*/  CS2R R118, SRZ ;  /* 0x0000000000767805 */ /* 0x000fe4000001ff00 */
[----:B------:R-:W-:-:S02]  /*09a0*/  LOP3.LUT R27, R6, 0xc4, RZ, 0xfc, !PT ;  /* 0x000000c4061b7812 */ /* 0x000fc400078efcff */
[----:B------:R-:W-:Y:S01]  /*09b0*/  CS2R R120, SRZ ;  /* 0x0000000000787805 */ /* 0x000fe2000001ff00 */
[----:B-1----:R-:W-:Y:S01]  /*09c0*/  VIADD R10, R7, 0xffffffe ;  /* 0x0ffffffe070a7836 */ /* 0x002fe20000000000 */
[----:B------:R-:W-:Y:S02]  /*09d0*/  LOP3.LUT R25, R6, 0xc8, RZ, 0xfc, !PT ;  /* 0x000000c806197812 */ /* 0x000fe400078efcff */
[----:B------:R-:W-:Y:S02]  /*09e0*/  CS2R R122, SRZ ;  /* 0x00000000007a7805 */ /* 0x000fe4000001ff00 */
[----:B------:R-:W-:Y:S01]  /*09f0*/  IABS R26, R27 ;  /* 0x0000001b001a7213 */ /* 0x000fe20000000000 */
[----:B------:R0:W1:Y:S01]  /*0a00*/  F2I.FTZ.U32.TRUNC.NTZ R11, R10 ;  /* 0x0000000a000b7305 */ /* 0x000062000021f000 */
[----:B------:R-:W-:Y:S02]  /*0a10*/  IABS R24, R25 ;  /* 0x0000001900187213 */ /* 0x000fe40000000000 */
[----:B------:R-:W-:-:S02]  /*0a20*/  CS2R R124, SRZ ;  /* 0x00000000007c7805 */ /* 0x000fc4000001ff00 */
[----:B------:R-:W-:Y:S01]  /*0a30*/  LOP3.LUT R28, R6, 0xc0, RZ, 0xfc, !PT ;  /* 0x000000c0061c7812 */ /* 0x000fe200078efcff */
[----:B---3--:R-:W-:Y:S01]  /*0a40*/  VIADD R8, R4, 0xffffffe ;  /* 0x0ffffffe04087836 */ /* 0x008fe20000000000 */
[C---:B------:R-:W-:Y:S02]  /*0a50*/  LOP3.LUT R29, R6.reuse, 0xac, RZ, 0xfc, !PT ;  /* 0x000000ac061d7812 */ /* 0x040fe400078efcff */
[----:B------:R-:W-:Y:S02]  /*0a60*/  CS2R R126, SRZ ;  /* 0x00000000007e7805 */ /* 0x000fe4000001ff00 */
[C---:B------:R-:W-:Y:S01]  /*0a70*/  LOP3.LUT R33, R6.reuse, 0x94, RZ, 0xfc, !PT ;  /* 0x0000009406217812 */ /* 0x040fe200078efcff */
[----:B------:R3:W4:Y:S01]  /*0a80*/  F2I.FTZ.U32.TRUNC.NTZ R9, R8 ;  /* 0x0000000800097305 */ /* 0x000722000021f000 */
[----:B0-----:R-:W-:Y:S01]  /*0a90*/  IMAD.MOV.U32 R10, RZ, RZ, RZ ;  /* 0x000000ffff0a7224 */ /* 0x001fe200078e00ff */
[----:B------:R-:W-:Y:S02]  /*0aa0*/  LOP3.LUT R37, R6, 0x8c, RZ, 0xfc, !PT ;  /* 0x0000008c06257812 */ /* 0x000fe400078efcff */
[----:B------:R-:W-:-:S02]  /*0ab0*/  CS2R R128, SRZ ;  /* 0x0000000000807805 */ /* 0x000fc4000001ff00 */
[C---:B------:R-:W-:Y:S02]  /*0ac0*/  LOP3.LUT R35, R6.reuse, 0x90, RZ, 0xfc, !PT ;  /* 0x0000009006237812 */ /* 0x040fe400078efcff */
[----:B------:R-:W-:Y:S02]  /*0ad0*/  CS2R R130, SRZ ;  /* 0x0000000000827805 */ /* 0x000fe4000001ff00 */
[----:B------:R-:W-:Y:S01]  /*0ae0*/  IABS R38, R37 ;  /* 0x0000002500267213 */ /* 0x000fe20000000000 */
[--C-:B-1----:R-:W-:Y:S01]  /*0af0*/  IMAD.MOV R13, RZ, RZ, -R11.reuse ;  /* 0x000000ffff0d7224 */ /* 0x102fe200078e0a0b */
[----:B------:R-:W-:Y:S01]  /*0b00*/  IABS R36, R35 ;  /* 0x0000002300247213 */ /* 0x000fe20000000000 */
[----:B---3--:R-:W-:Y:S01]  /*0b10*/  IMAD.MOV.U32 R8, RZ, RZ, RZ ;  /* 0x000000ffff087224 */ /* 0x008fe200078e00ff */
[C---:B------:R-:W-:Y:S01]  /*0b20*/  LOP3.LUT R39, R6.reuse, 0x88, RZ, 0xfc, !PT ;  /* 0x0000008806277812 */ /* 0x040fe200078efcff */
[----:B------:R-:W-:Y:S01]  /*0b30*/  IMAD R7, R13, R20, RZ ;  /* 0x000000140d077224 */ /* 0x000fe200078e02ff */
[C---:B------:R-:W-:Y:S01]  /*0b40*/  LOP3.LUT R40, R6.reuse, 0x84, RZ, 0xfc, !PT ;  /* 0x0000008406287812 */ /* 0x040fe200078efcff */
[----:B------:R-:W-:Y:S01]  /*0b50*/  IMAD.MOV.U32 R13, RZ, RZ, R12 ;  /* 0x000000ffff0d7224 */ /* 0x000fe200078e000c */
[C---:B------:R-:W-:Y:S01]  /*0b60*/  LOP3.LUT R41, R6.reuse, 0x80, RZ, 0xfc, !PT ;  /* 0x0000008006297812 */ /* 0x040fe200078efcff */
[----:B------:R-:W-:Y:S01]  /*0b70*/  IMAD.HI.U32 R10, R11, R7, R10 ;  /* 0x000000070b0a7227 */ /* 0x000fe200078e000a */
[----:B------:R-:W-:-:S02]  /*0b80*/  LOP3.LUT R11, R6, 0xf8, RZ, 0xfc, !PT ;  /* 0x000000f8060b7812 */ /* 0x000fc400078efcff */
[----:B------:R-:W-:Y:S02]  /*0b90*/  CS2R R146, SRZ ;  /* 0x0000000000927805 */ /* 0x000fe4000001ff00 */
[----:B------:R-:W-:Y:S01]  /*0ba0*/  LOP3.LUT R43, R6, 0x68, RZ, 0xfc, !PT ;  /* 0x00000068062b7812 */ /* 0x000fe200078efcff */
[----:B----4-:R-:W-:Y:S01]  /*0bb0*/  IMAD.MOV R4, RZ, RZ, -R9 ;  /* 0x000000ffff047224 */ /* 0x010fe200078e0a09 */
[----:B------:R-:W-:Y:S01]  /*0bc0*/  IABS R12, R11 ;  /* 0x0000000b000c7213 */ /* 0x000fe20000000000 */
[----:B------:R-:W-:Y:S01]  /*0bd0*/  IMAD.HI.U32 R10, R10, R13, RZ ;  /* 0x0000000d0a0a7227 */ /* 0x000fe200078e00ff */
[----:B------:R-:W-:Y:S02]  /*0be0*/  ISETP.GE.AND P2, PT, R11, RZ, PT ;  /* 0x000000ff0b00720c */ /* 0x000fe40003f46270 */
[----:B------:R-:W-:Y:S02]  /*0bf0*/  CS2R R148, SRZ ;  /* 0x0000000000947805 */ /* 0x000fe4000001ff00 */
[C---:B------:R-:W-:Y:S01]  /*0c00*/  LOP3.LUT R47, R6.reuse, 0x60, RZ, 0xfc, !PT ;  /* 0x00000060062f7812 */ /* 0x040fe200078efcff */
[----:B------:R-:W-:Y:S01]  /*0c10*/  IMAD.MOV R10, RZ, RZ, -R10 ;  /* 0x000000ffff0a7224 */ /* 0x000fe200078e0a0a */
[----:B------:R-:W-:Y:S01]  /*0c20*/  LOP3.LUT R49, R6, 0x58, RZ, 0xfc, !PT ;  /* 0x0000005806317812 */ /* 0x000fe200078efcff */
[----:B------:R-:W-:Y:S01]  /*0c30*/  IMAD R7, R4, R5, RZ ;  /* 0x0000000504077224 */ /* 0x000fe200078e02ff */
[----:B------:R-:W-:Y:S01]  /*0c40*/  SHF.R.S32.HI R4, RZ, 0x1f, R181 ;  /* 0x0000001fff047819 */ /* 0x000fe200000114b5 */
[----:B------:R-:W-:Y:S01]  /*0c50*/  IMAD R13, R20, R10, R13 ;  /* 0x0000000a140d7224 */ /* 0x000fe200078e020d */
[----:B------:R-:W-:Y:S01]  /*0c60*/  IABS R48, R47 ;  /* 0x0000002f00307213 */ /* 0x000fe20000000000 */
[----:B------:R-:W-:Y:S01]  /*0c70*/  IMAD.HI.U32 R7, R9, R7, R8 ;  /* 0x0000000709077227 */ /* 0x000fe200078e0008 */
[----:B------:R-:W-:-:S02]  /*0c80*/  LEA.HI R181, R4, R181, RZ, 0x5 ;  /* 0x000000b504b57211 */ /* 0x000fc400078f28ff */
[----:B------:R-:W-:Y:S02]  /*0c90*/  CS2R R150, SRZ ;  /* 0x0000000000967805 */ /* 0x000fe4000001ff00 */
[----:B------:R-:W-:Y:S01]  /*0ca0*/  ISETP.GT.U32.AND P0, PT, R20, R13, PT ;  /* 0x0000000d1400720c */ /* 0x000fe20003f04070 */
[----:B------:R-:W-:Y:S01]  /*0cb0*/  UMOV UR12, 0x80 ;  /* 0x00000080000c7882 */ /* 0x000fe20000000000 */
[C---:B------:R-:W-:Y:S01]  /*0cc0*/  LOP3.LUT R8, R6.reuse, 0xf4, RZ, 0xfc, !PT ;  /* 0x000000f406087812 */ /* 0x040fe200078efcff */
[C---:B------:R-:W-:Y:S01]  /*0cd0*/  IMAD.HI.U32 R4, R7.reuse, R12, RZ ;  /* 0x0000000c07047227 */ /* 0x040fe200078e00ff */
[----:B------:R-:W-:Y:S01]  /*0ce0*/  LOP3.LUT R51, R6, 0x54, RZ, 0xfc, !PT ;  /* 0x0000005406337812 */ /* 0x000fe200078efcff */
[----:B------:R-:W-:Y:S01]  /*0cf0*/  UMOV UR13, 0x40000040 ;  /* 0x40000040000d7882 */ /* 0x000fe20000000000 */
[----:B------:R-:W-:Y:S01]  /*0d00*/  IABS R14, R8 ;  /* 0x00000008000e7213 */ /* 0x000fe20000000000 */
[----:B------:R-:W-:Y:S01]  /*0d10*/  IMAD.MOV R4, RZ, RZ, -R4 ;  /* 0x000000ffff047224 */ /* 0x000fe200078e0a04 */
[----:B------:R-:W-:Y:S01]  /*0d20*/  ISETP.GE.AND P3, PT, R8, RZ, PT ;  /* 0x000000ff0800720c */ /* 0x000fe20003f66270 */
[----:B------:R-:W-:Y:S01]  /*0d30*/  IMAD.HI.U32 R10, R7, R16, RZ ;  /* 0x00000010070a7227 */ /* 0x000fe200078e00ff */
[C---:B------:R-:W-:Y:S01]  /*0d40*/  LOP3.LUT R54, R6.reuse, 0x4c, RZ, 0xfc, !PT ;  /* 0x0000004c06367812 */ /* 0x040fe200078efcff */
[----:B------:R-:W-:Y:S01]  /*0d50*/  UMOV UR14, 0xfffffffe ;  /* 0xfffffffe000e7882 */ /* 0x000fe20000000000 */
[----:B------:R-:W-:Y:S01]  /*0d60*/  LOP3.LUT R53, R6, 0x50, RZ, 0xfc, !PT ;  /* 0x0000005006357812 */ /* 0x000fe200078efcff */
[----:B------:R-:W-:Y:S01]  /*0d70*/  @!P0 IMAD.IADD R13, R13, 0x1, -R20 ;  /* 0x000000010d0d8824 */ /* 0x000fe200078e0a14 */
[----:B------:R-:W-:Y:S01]  /*0d80*/  IABS R52, R54 ;  /* 0x0000003600347213 */ /* 0x000fe20000000000 */
[----:B------:R-:W-:Y:S01]  /*0d90*/  IMAD R8, R5, R4, R12 ;  /* 0x0000000405087224 */ /* 0x000fe200078e020c */
[----:B------:R-:W-:Y:S01]  /*0da0*/  IABS R12, R17 ;  /* 0x00000011000c7213 */ /* 0x000fe20000000000 */
[----:B------:R-:W-:Y:S01]  /*0db0*/  IMAD.HI.U32 R4, R7, R14, RZ ;  /* 0x0000000e07047227 */ /* 0x000fe200078e00ff */
[----:B------:R-:W-:Y:S01]  /*0dc0*/  ISETP.GT.U32.AND P5, PT, R20, R13, PT ;  /* 0x0000000d1400720c */ /* 0x000fe20003fa4070 */
[----:B------:R-:W-:Y:S01]  /*0dd0*/  UMOV UR15, 0x7fffffdf ;  /* 0x7fffffdf000f7882 */ /* 0x000fe20000000000 */
[----:B------:R-:W-:Y:S01]  /*0de0*/  ISETP.GT.U32.AND P1, PT, R5, R8, PT ;  /* 0x000000080500720c */ /* 0x000fe20003f24070 */
[----:B------:R-:W-:Y:S01]  /*0df0*/  IMAD.MOV R9, RZ, RZ, -R4 ;  /* 0x000000ffff097224 */ /* 0x000fe200078e0a04 */
[C---:B------:R-:W-:Y:S01]  /*0e00*/  LOP3.LUT R17, R6.reuse, 0xe4, RZ, 0xfc, !PT ;  /* 0x000000e406117812 */ /* 0x040fe200078efcff */
[----:B------:R-:W-:Y:S01]  /*0e10*/  IMAD.HI.U32 R4, R7, R12, RZ ;  /* 0x0000000c07047227 */ /* 0x000fe200078e00ff */
[----:B------:R-:W-:Y:S01]  /*0e20*/  IABS R50, R53 ;  /* 0x0000003500327213 */ /* 0x000fe20000000000 */
[----:B------:R-:W-:Y:S01]  /*0e30*/  ULDC UR9, c[0x0][0x230] ;  /* 0x00008c0000097ab9 */ /* 0x000fe20000000800 */
[C---:B------:R-:W-:Y:S01]  /*0e40*/  LOP3.LUT R55, R6.reuse, 0x44, RZ, 0xfc, !PT ;  /* 0x0000004406377812 */ /* 0x040fe200078efcff */
[----:B------:R-:W-:Y:S01]  /*0e50*/  IMAD.MOV R4, RZ, RZ, -R4 ;  /* 0x000000ffff047224 */ /* 0x000fe200078e0a04 */
[----:B------:R-:W-:Y:S01]  /*0e60*/  LOP3.LUT R69, R6, 0x4, RZ, 0xfc, !PT ;  /* 0x0000000406457812 */ /* 0x000fe200078efcff */
[C---:B------:R-:W-:Y:S01]  /*0e70*/  IMAD R9, R5.reuse, R9, R14 ;  /* 0x0000000905097224 */ /* 0x040fe200078e020e */
[----:B------:R-:W-:Y:S01]  /*0e80*/  IABS R100, R6 ;  /* 0x0000000600647213 */ /* 0x000fe20000000000 */
[----:B------:R-:W-:Y:S01]  /*0e90*/  IMAD.MOV R14, RZ, RZ, -R10 ;  /* 0x000000ffff0e7224 */ /* 0x000fe200078e0a0a */
[----:B------:R-:W-:Y:S01]  /*0ea0*/  IABS R96, R69 ;  /* 0x0000004500607213 */ /* 0x000fe20000000000 */
[C---:B------:R-:W-:Y:S01]  /*0eb0*/  IMAD R10, R5.reuse, R4, R12 ;  /* 0x00000004050a7224 */ /* 0x040fe200078e020c */
[----:B------:R-:W-:Y:S01]  /*0ec0*/  ISETP.GT.U32.AND P0, PT, R5, R9, PT ;  /* 0x000000090500720c */ /* 0x000fe20003f04070 */
[----:B------:R-:W-:Y:S01]  /*0ed0*/  @!P5 IMAD.IADD R13, R13, 0x1, -R20 ;  /* 0x000000010d0dd824 */ /* 0x000fe200078e0a14 */
[----:B------:R-:W-:Y:S01]  /*0ee0*/  ISETP.NE.AND P5, PT, R44, RZ, PT ;  /* 0x000000ff2c00720c */ /* 0x000fe20003fa5270 */
[----:B------:R-:W-:Y:S01]  /*0ef0*/  @!P1 IMAD.IADD R8, R8, 0x1, -R5 ;  /* 0x0000000108089824 */ /* 0x000fe200078e0a05 */
[----:B------:R-:W-:Y:S01]  /*0f00*/  ISETP.GT.U32.AND P1, PT, R5, R10, PT ;  /* 0x0000000a0500720c */ /* 0x000fe20003f24070 */
[----:B------:R-:W-:Y:S01]  /*0f10*/  IMAD.MOV.U32 R4, RZ, RZ, R13 ;  /* 0x000000ffff047224 */ /* 0x000fe200078e000d */
[----:B------:R-:W-:Y:S01]  /*0f20*/  IABS R20, R23 ;  /* 0x0000001700147213 */ /* 0x000fe20000000000 */
[----:B------:R-:W-:Y:S01]  /*0f30*/  IMAD.HI.U32 R11, R7, R18, RZ ;  /* 0x00000012070b7227 */ /* 0x000fe200078e00ff */
[----:B------:R-:W-:-:S02]  /*0f40*/  LOP3.LUT R139, R0, 0xa, RZ, 0xfc, !PT ;  /* 0x0000000a008b7812 */ /* 0x000fc400078efcff */
[C---:B------:R-:W-:Y:S01]  /*0f50*/  LOP3.LUT R142, R0.reuse, 0x4, RZ, 0xfc, !PT ;  /* 0x00000004008e7812 */ /* 0x040fe200078efcff */
[----:B------:R-:W-:Y:S01]  /*0f60*/  @!P6 IMAD.MOV R4, RZ, RZ, -R4 ;  /* 0x000000ffff04e224 */ /* 0x000fe200078e0a04 */
[C---:B------:R-:W-:Y:S01]  /*0f70*/  ISETP.GT.U32.AND P6, PT, R5.reuse, R8, PT ;  /* 0x000000080500720c */ /* 0x040fe20003fc4070 */
[----:B------:R-:W-:Y:S01]  /*0f80*/  IMAD.MOV R15, RZ, RZ, -R11 ;  /* 0x000000ffff0f7224 */ /* 0x000fe200078e0a0b */
[----:B------:R-:W-:Y:S01]  /*0f90*/  LOP3.LUT R190, R0, 0x1e, RZ, 0xfc, !PT ;  /* 0x0000001e00be7812 */ /* 0x000fe200078efcff */
[C---:B------:R-:W-:Y:S01]  /*0fa0*/  IMAD R11, R5.reuse, R14, R16 ;  /* 0x0000000e050b7224 */ /* 0x040fe200078e0210 */
[----:B------:R-:W-:Y:S01]  /*0fb0*/  @!P5 LOP3.LUT R4, RZ, R44, RZ, 0x33, !PT ;  /* 0x0000002cff04d212 */ /* 0x000fe200078e33ff */
[C---:B------:R-:W-:Y:S01]  /*0fc0*/  IMAD R12, R5.reuse, R15, R18 ;  /* 0x0000000f050c7224 */ /* 0x040fe200078e0212 */
[----:B------:R-:W-:Y:S01]  /*0fd0*/  IABS R16, R17 ;  /* 0x0000001100107213 */ /* 0x000fe20000000000 */
[----:B------:R-:W-:Y:S01]  /*0fe0*/  @!P1 IMAD.IADD R10, R10, 0x1, -R5 ;  /* 0x000000010a0a9824 */ /* 0x000fe200078e0a05 */
[----:B------:R-:W-:Y:S01]  /*0ff0*/  ISETP.GT.U32.AND P5, PT, R5, R11, PT ;  /* 0x0000000b0500720c */ /* 0x000fe20003fa4070 */
[----:B------:R-:W-:Y:S01]  /*1000*/  IMAD.HI.U32 R15, R7, R20, RZ ;  /* 0x00000014070f7227 */ /* 0x000fe200078e00ff */
[----:B------:R-:W-:-:S02]  /*1010*/  ISETP.GT.U32.AND P1, PT, R5, R12, PT ;  /* 0x0000000c0500720c */ /* 0x000fc40003f24070 */
[----:B------:R-:W-:Y:S01]  /*1020*/  IABS R18, R22 ;  /* 0x0000001600127213 */ /* 0x000fe20000000000 */
[----:B------:R-:W-:Y:S01]  /*1030*/  @!P6 IMAD.IADD R8, R8, 0x1, -R5 ;  /* 0x000000010808e824 */ /* 0x000fe200078e0a05 */
[----:B------:R-:W-:Y:S01]  /*1040*/  ISETP.GT.U32.AND P6, PT, R5, R10, PT ;  /* 0x0000000a0500720c */ /* 0x000fe20003fc4070 */
[----:B------:R-:W-:Y:S01]  /*1050*/  IMAD.MOV R15, RZ, RZ, -R15 ;  /* 0x000000ffff0f7224 */ /* 0x000fe200078e0a0f */
[----:B------:R-:W-:Y:S01]  /*1060*/  IABS R44, R43 ;  /* 0x0000002b002c7213 */ /* 0x000fe20000000000 */
[----:B------:R-:W-:Y:S01]  /*1070*/  @!P0 IMAD.IADD R9, R9, 0x1, -R5 ;  /* 0x0000000109098824 */ /* 0x000fe200078e0a05 */
[C---:B------:R-:W-:Y:S01]  /*1080*/  LOP3.LUT R134, R0.reuse, 0x18, RZ, 0xfc, !PT ;  /* 0x0000001800867812 */ /* 0x040fe200078efcff */
[----:B------:R-:W-:Y:S01]  /*1090*/  IMAD R15, R5, R15, R20 ;  /* 0x0000000f050f7224 */ /* 0x000fe200078e0214 */
[----:B------:R-:W-:Y:S01]  /*10a0*/  LOP3.LUT R135, R0, 0x12, RZ, 0xfc, !PT ;  /* 0x0000001200877812 */ /* 0x000fe200078efcff */
[----:B------:R-:W-:Y:S01]  /*10b0*/  IMAD.HI.U32 R13, R7, R16, RZ ;  /* 0x00000010070d7227 */ /* 0x000fe200078e00ff */
[----:B------:R-:W-:-:S02]  /*10c0*/  ISETP.GT.U32.AND P0, PT, R5, R9, PT ;  /* 0x000000090500720c */ /* 0x000fc40003f04070 */
[----:B------:R-:W-:Y:S01]  /*10d0*/  LOP3.LUT R137, R0, 0xe, RZ, 0xfc, !PT ;  /* 0x0000000e00897812 */ /* 0x000fe200078efcff */
[--C-:B------:R-:W-:Y:S01]  /*10e0*/  @!P1 IMAD.IADD R12, R12, 0x1, -R5.reuse ;  /* 0x000000010c0c9824 */ /* 0x100fe200078e0a05 */
[----:B------:R-:W-:Y:S01]  /*10f0*/  LOP3.LUT R138, R0, 0xc, RZ, 0xfc, !PT ;  /* 0x0000000c008a7812 */ /* 0x000fe200078efcff */
[----:B------:R-:W-:Y:S01]  /*1100*/  @!P6 IMAD.IADD R10, R10, 0x1, -R5 ;  /* 0x000000010a0ae824 */ /* 0x000fe200078e0a05 */
[C---:B------:R-:W-:Y:S01]  /*1110*/  LOP3.LUT R140, R0.reuse, 0x8, RZ, 0xfc, !PT ;  /* 0x00000008008c7812 */ /* 0x040fe200078efcff */
[----:B------:R-:W-:Y:S01]  /*1120*/  IMAD.HI.U32 R14, R7, R18, RZ ;  /* 0x00000012070e7227 */ /* 0x000fe200078e00ff */
[----:B------:R-:W-:Y:S02]  /*1130*/  ISETP.GT.U32.AND P6, PT, R5, R12, PT ;  /* 0x0000000c0500720c */ /* 0x000fe40003fc4070 */
[C---:B------:R-:W-:Y:S01]  /*1140*/  LOP3.LUT R141, R0.reuse, 0x6, RZ, 0xfc, !PT ;  /* 0x00000006008d7812 */ /* 0x040fe200078efcff */
[----:B------:R-:W-:Y:S01]  /*1150*/  IMAD.MOV R13, RZ, RZ, -R13 ;  /* 0x000000ffff0d7224 */ /* 0x000fe200078e0a0d */
[----:B------:R-:W-:Y:S01]  /*1160*/  LOP3.LUT R133, R0, 0x16, RZ, 0xfc, !PT ;  /* 0x0000001600857812 */ /* 0x000fe200078efcff */
[--C-:B------:R-:W-:Y:S01]  /*1170*/  @!P5 IMAD.IADD R11, R11, 0x1, -R5.reuse ;  /* 0x000000010b0bd824 */ /* 0x100fe200078e0a05 */
[----:B------:R-:W-:Y:S01]  /*1180*/  ISETP.GE.AND P5, PT, R21, RZ, PT ;  /* 0x000000ff1500720c */ /* 0x000fe20003fa6270 */
[----:B------:R-:W-:Y:S01]  /*1190*/  IMAD.MOV R14, RZ, RZ, -R14 ;  /* 0x000000ffff0e7224 */ /* 0x000fe200078e0a0e */
[----:B------:R-:W-:Y:S01]  /*11a0*/  LOP3.LUT R21, R6, 0xd0, RZ, 0xfc, !PT ;  /* 0x000000d006157812 */ /* 0x000fe200078efcff */
[C---:B------:R-:W-:Y:S01]  /*11b0*/  IMAD R13, R5.reuse, R13, R16 ;  /* 0x0000000d050d7224 */ /* 0x040fe200078e0210 */
[----:B------:R-:W-:Y:S01]  /*11c0*/  ISETP.GT.U32.AND P1, PT, R5, R11, PT ;  /* 0x0000000b0500720c */ /* 0x000fe20003f24070 */
[--C-:B------:R-:W-:Y:S01]  /*11d0*/  @!P0 IMAD.IADD R9, R9, 0x1, -R5.reuse ;  /* 0x0000000109098824 */ /* 0x100fe200078e0a05 */
[----:B------:R-:W-:Y:S01]  /*11e0*/  IABS R20, R21 ;  /* 0x0000001500147213 */ /* 0x000fe20000000000 */
[----:B------:R-:W-:Y:S01]  /*11f0*/  @!P6 IMAD.IADD R12, R12, 0x1, -R5 ;  /* 0x000000010c0ce824 */ /* 0x000fe200078e0a05 */
[C---:B------:R-:W-:Y:S01]  /*1200*/  ISETP.GT.U32.AND P6, PT, R5.reuse, R15, PT ;  /* 0x0000000f0500720c */ /* 0x040fe20003fc4070 */
[----:B------:R-:W-:Y:S01]  /*1210*/  IMAD R14, R5, R14, R18 ;  /* 0x0000000e050e7224 */ /* 0x000fe200078e0212 */
[----:B------:R-:W-:Y:S01]  /*1220*/  ISETP.GE.AND P0, PT, R19, RZ, PT ;  /* 0x000000ff1300720c */ /* 0x000fe20003f06270 */
[----:B------:R-:W-:Y:S01]  /*1230*/  @!P2 IMAD.MOV R8, RZ, RZ, -R8 ;  /* 0x000000ffff08a224 */ /* 0x000fe200078e0a08 */
[----:B------:R-:W-:Y:S01]  /*1240*/  ISETP.GT.U32.AND P2, PT, R5, R13, PT ;  /* 0x0000000d0500720c */ /* 0x000fe20003f44070 */
[----:B------:R-:W-:Y:S01]  /*1250*/  @!P3 IMAD.MOV R9, RZ, RZ, -R9 ;  /* 0x000000ffff09b224 */ /* 0x000fe200078e0a09 */
[----:B------:R-:W-:Y:S01]  /*1260*/  ISETP.GE.AND P3, PT, R17, RZ, PT ;  /* 0x000000ff1100720c */ /* 0x000fe20003f66270 */
[----:B------:R-:W-:Y:S01]  /*1270*/  @!P4 IMAD.MOV R10, RZ, RZ, -R10 ;  /* 0x000000ffff0ac224 */ /* 0x000fe200078e0a0a */
[----:B------:R-:W-:Y:S01]  /*1280*/  ISETP.GT.U32.AND P4, PT, R5, R14, PT ;  /* 0x0000000e0500720c */ /* 0x000fe20003f84070 */
[----:B------:R-:W-:Y:S01]  /*1290*/  IMAD.HI.U32 R17, R7, R20, RZ ;  /* 0x0000001407117227 */ /* 0x000fe200078e00ff */
[----:B------:R-:W-:-:S02]  /*12a0*/  LOP3.LUT R19, R6, 0xd4, RZ, 0xfc, !PT ;  /* 0x000000d406137812 */ /* 0x000fc400078efcff */
[C---:B------:R-:W-:Y:S01]  /*12b0*/  LOP3.LUT R143, R0.reuse, 0x2, RZ, 0xfc, !PT ;  /* 0x00000002008f7812 */ /* 0x040fe200078efcff */
[----:B------:R-:W-:Y:S01]  /*12c0*/  @!P6 IMAD.IADD R15, R15, 0x1, -R5 ;  /* 0x000000010f0fe824 */ /* 0x000fe200078e0a05 */
[----:B------:R-:W-:Y:S01]  /*12d0*/  IABS R18, R19 ;  /* 0x0000001300127213 */ /* 0x000fe20000000000 */
[----:B------:R-:W-:Y:S01]  /*12e0*/  IMAD.MOV R17, RZ, RZ, -R17 ;  /* 0x000000ffff117224 */ /* 0x000fe200078e0a11 */
[----:B------:R-:W-:Y:S01]  /*12f0*/  LOP3.LUT R186, R0, 0x1a, RZ, 0xfc, !PT ;  /* 0x0000001a00ba7812 */ /* 0x000fe200078efcff */
[--C-:B------:R-:W-:Y:S01]  /*1300*/  @!P2 IMAD.IADD R13, R13, 0x1, -R5.reuse ;  /* 0x000000010d0da824 */ /* 0x100fe200078e0a05 */
[C---:B------:R-:W-:Y:S01]  /*1310*/  ISETP.GT.U32.AND P6, PT, R5.reuse, R15, PT ;  /* 0x0000000f0500720c */ /* 0x040fe20003fc4070 */
[----:B------:R-:W-:Y:S01]  /*1320*/  IMAD R17, R5, R17, R20 ;  /* 0x0000001105117224 */ /* 0x000fe200078e0214 */
[----:B------:R-:W-:Y:S01]  /*1330*/  ISETP.GE.AND P2, PT, R23, RZ, PT ;  /* 0x000000ff1700720c */ /* 0x000fe20003f46270 */
[--C-:B------:R-:W-:Y:S01]  /*1340*/  @!P4 IMAD.IADD R14, R14, 0x1, -R5.reuse ;  /* 0x000000010e0ec824 */ /* 0x100fe200078e0a05 */
[----:B------:R-:W-:Y:S01]  /*1350*/  ISETP.GT.U32.AND P4, PT, R5, R13, PT ;  /* 0x0000000d0500720c */ /* 0x000fe20003f84070 */
[----:B------:R-:W-:Y:S01]  /*1360*/  @!P1 IMAD.IADD R11, R11, 0x1, -R5 ;  /* 0x000000010b0b9824 */ /* 0x000fe200078e0a05 */
[----:B------:R-:W-:Y:S01]  /*1370*/  LOP3.LUT R23, R6, 0xcc, RZ, 0xfc, !PT ;  /* 0x000000cc06177812 */ /* 0x000fe200078efcff */
[----:B------:R-:W-:Y:S01]  /*1380*/  IMAD.HI.U32 R16, R7, R18, RZ ;  /* 0x0000001207107227 */ /* 0x000fe200078e00ff */
[----:B------:R-:W-:-:S02]  /*1390*/  ISETP.GE.AND P1, PT, R22, RZ, PT ;  /* 0x000000ff1600720c */ /* 0x000fc40003f26270 */
[----:B------:R-:W-:Y:S01]  /*13a0*/  IABS R22, R23 ;  /* 0x0000001700167213 */ /* 0x000fe20000000000 */
[----:B------:R-:W-:Y:S01]  /*13b0*/  @!P0 IMAD.MOV R11, RZ, RZ, -R11 ;  /* 0x000000ffff0b8224 */ /* 0x000fe200078e0a0b */
[----:B------:R-:W-:Y:S01]  /*13c0*/  ISETP.GT.U32.AND P0, PT, R5, R14, PT ;  /* 0x0000000e0500720c */ /* 0x000fe20003f04070 */
[--C-:B------:R-:W-:Y:S01]  /*13d0*/  @!P6 IMAD.IADD R15, R15, 0x1, -R5.reuse ;  /* 0x000000010f0fe824 */ /* 0x100fe200078e0a05 */
[----:B------:R-:W-:Y:S01]  /*13e0*/  ISETP.GT.U32.AND P6, PT, R5, R17, PT ;  /* 0x000000110500720c */ /* 0x000fe20003fc4070 */
[----:B------:R-:W-:Y:S01]  /*13f0*/  IMAD.MOV R16, RZ, RZ, -R16 ;  /* 0x000000ffff107224 */ /* 0x000fe200078e0a10 */
[----:B------:R-:W-:Y:S01]  /*1400*/  LOP3.LUT R187, R0, 0x1c, RZ, 0xfc, !PT ;  /* 0x0000001c00bb7812 */ /* 0x000fe200078efcff */
[----:B------:R-:W-:Y:S01]  /*1410*/  @!P4 IMAD.IADD R13, R13, 0x1, -R5 ;  /* 0x000000010d0dc824 */ /* 0x000fe200078e0a05 */
[----:B------:R-:W-:Y:S01]  /*1420*/  SHF.R.S32.HI R181, RZ, 0x5, R181 ;  /* 0x00000005ffb57819 */ /* 0x000fe200000114b5 */
[----:B------:R-:W-:Y:S02]  /*1430*/  IMAD R16, R5, R16, R18 ;  /* 0x0000001005107224 */ /* 0x000fe400078e0212 */
[----:B------:R-:W-:-:S02]  /*1440*/  @!P3 IMAD.MOV R13, RZ, RZ, -R13 ;  /* 0x000000ffff0db224 */ /* 0x000fc400078e0a0d */
[----:B------:R-:W-:Y:S01]  /*1450*/  IMAD.HI.U32 R20, R7, R26, RZ ;  /* 0x0000001a07147227 */ /* 0x000fe200078e00ff */
[----:B------:R-:W-:-:S03]  /*1460*/  ISETP.GT.U32.AND P4, PT, R5, R16, PT ;  /* 0x000000100500720c */ /* 0x000fc60003f84070 */
[----:B------:R-:W-:Y:S02]  /*1470*/  @!P6 IMAD.IADD R17, R17, 0x1, -R5 ;  /* 0x000000011111e824 */ /* 0x000fe400078e0a05 */
[----:B------:R-:W-:-:S03]  /*1480*/  IMAD.HI.U32 R18, R7, R22, RZ ;  /* 0x0000001607127227 */ /* 0x000fc600078e00ff */
[----:B------:R-:W-:Y:S01]  /*1490*/  ISETP.GT.U32.AND P3, PT, R5, R17, PT ;  /* 0x000000110500720c */ /* 0x000fe20003f64070 */
[----:B------:R-:W-:Y:S01]  /*14a0*/  @!P0 IMAD.IADD R14, R14, 0x1, -R5 ;  /* 0x000000010e0e8824 */ /* 0x000fe200078e0a05 */
[----:B------:R-:W-:Y:S01]  /*14b0*/  ISETP.GE.AND P0, PT, R19, RZ, PT ;  /* 0x000000ff1300720c */ /* 0x000fe20003f06270 */
[----:B------:R-:W-:Y:S02]  /*14c0*/  IMAD.MOV R20, RZ, RZ, -R20 ;  /* 0x000000ffff147224 */ /* 0x000fe400078e0a14 */
[----:B------:R-:W-:-:S04]  /*14d0*/  IMAD.HI.U32 R19, R7, R24, RZ ;  /* 0x0000001807137227 */ /* 0x000fc800078e00ff */
[----:B------:R-:W-:Y:S02]  /*14e0*/  IMAD.MOV R18, RZ, RZ, -R18 ;  /* 0x000000ffff127224 */ /* 0x000fe400078e0a12 */
[C---:B------:R-:W-:Y:S02]  /*14f0*/  IMAD R20, R5.reuse, R20, R26 ;  /* 0x0000001405147224 */ /* 0x040fe400078e021a */
[----:B------:R-:W-:Y:S02]  /*1500*/  IMAD.MOV R19, RZ, RZ, -R19 ;  /* 0x000000ffff137224 */ /* 0x000fe400078e0a13 */
[----:B------:R-:W-:Y:S01]  /*1510*/  IMAD R18, R5, R18, R22 ;  /* 0x0000001205127224 */ /* 0x000fe200078e0216 */
[----:B------:R-:W-:Y:S01]  /*1520*/  IABS R22, R28 ;  /* 0x0000001c00167213 */ /* 0x000fe20000000000 */
[--C-:B------:R-:W-:Y:S01]  /*1530*/  @!P3 IMAD.IADD R17, R17, 0x1, -R5.reuse ;  /* 0x000000011111b824 */ /* 0x100fe200078e0a05 */
[C---:B------:R-:W-:Y:S01]  /*1540*/  ISETP.GT.U32.AND P3, PT, R5.reuse, R20, PT ;  /* 0x000000140500720c */ /* 0x040fe20003f64070 */
[C---:B------:R-:W-:Y:S01]  /*1550*/  IMAD R19, R5.reuse, R19, R24 ;  /* 0x0000001305137224 */ /* 0x040fe200078e0218 */
[----:B------:R-:W-:Y:S01]  /*1560*/  ISETP.GT.U32.AND P6, PT, R5, R18, PT ;  /* 0x000000120500720c */ /* 0x000fe20003fc4070 */
[----:B------:R-:W-:Y:S01]  /*1570*/  @!P4 IMAD.IADD R16, R16, 0x1, -R5 ;  /* 0x000000011010c824 */ /* 0x000fe200078e0a05 */
[----:B------:R-:W-:Y:S01]  /*1580*/  ISETP.GE.AND P4, PT, R21, RZ, PT ;  /* 0x000000ff1500720c */ /* 0x000fe20003f86270 */
[----:B------:R-:W-:Y:S01]  /*1590*/  @!P2 IMAD.MOV R15, RZ, RZ, -R15 ;  /* 0x000000ffff0fa224 */ /* 0x000fe200078e0a0f */
[C---:B------:R-:W-:Y:S01]  /*15a0*/  ISETP.GT.U32.AND P2, PT, R5.reuse, R19, PT ;  /* 0x000000130500720c */ /* 0x040fe20003f44070 */
[----:B------:R-:W-:Y:S01]  /*15b0*/  @!P5 IMAD.MOV R12, RZ, RZ, -R12 ;  /* 0x000000ffff0cd224 */ /* 0x000fe200078e0a0c */
[----:B------:R-:W-:Y:S01]  /*15c0*/  ISETP.GT.U32.AND P5, PT, R5, R16, PT ;  /* 0x000000100500720c */ /* 0x000fe20003fa4070 */
[----:B------:R-:W-:Y:S01]  /*15d0*/  @!P1 IMAD.MOV R14, RZ, RZ, -R14 ;  /* 0x000000ffff0e9224 */ /* 0x000fe200078e0a0e */
[----:B------:R-:W-:Y:S01]  /*15e0*/  ISETP.GE.AND P1, PT, R23, RZ, PT ;  /* 0x000000ff1700720c */ /* 0x000fe20003f26270 */
[----:B------:R-:W-:Y:S01]  /*15f0*/  IMAD.HI.U32 R21, R7, R22, RZ ;  /* 0x0000001607157227 */ /* 0x000fe200078e00ff */
[----:B------:R-:W-:-:S03]  /*1600*/  LOP3.LUT R23, R6, 0xb8, RZ, 0xfc, !PT ;  /* 0x000000b806177812 */ /* 0x000fc600078efcff */
[----:B------:R-:W-:Y:S01]  /*1610*/  @!P3 IMAD.IADD R20, R20, 0x1, -R5 ;  /* 0x000000011414b824 */ /* 0x000fe200078e0a05 */
[----:B------:R-:W-:Y:S01]  /*1620*/  IABS R24, R23 ;  /* 0x0000001700187213 */ /* 0x000fe20000000000 */
[----:B------:R-:W-:Y:S02]  /*1630*/  IMAD.MOV R21, RZ, RZ, -R21 ;  /* 0x000000ffff157224 */ /* 0x000fe400078e0a15 */
[--C-:B------:R-:W-:Y:S01]  /*1640*/  @!P6 IMAD.IADD R18, R18, 0x1, -R5.reuse ;  /* 0x000000011212e824 */ /* 0x100fe200078e0a05 */
[C---:B------:R-:W-:Y:S01]  /*1650*/  ISETP.GT.U32.AND P3, PT, R5.reuse, R20, PT ;  /* 0x000000140500720c */ /* 0x040fe20003f64070 */
[----:B------:R-:W-:Y:S01]  /*1660*/  IMAD R21, R5, R21, R22 ;  /* 0x0000001505157224 */ /* 0x000fe200078e0216 */
[----:B------:R-:W-:Y:S01]  /*1670*/  ISETP.GE.AND P6, PT, R27, RZ, PT ;  /* 0x000000ff1b00720c */ /* 0x000fe20003fc6270 */
[----:B------:R-:W-:Y:S01]  /*1680*/  @!P2 IMAD.IADD R19, R19, 0x1, -R5 ;  /* 0x000000011313a824 */ /* 0x000fe200078e0a05 */
[----:B------:R-:W-:Y:S01]  /*1690*/  ISETP.GT.U32.AND P2, PT, R5, R18, PT ;  /* 0x000000120500720c */ /* 0x000fe20003f44070 */
[----:B------:R-:W-:Y:S01]  /*16a0*/  IMAD.HI.U32 R22, R7, R24, RZ ;  /* 0x0000001807167227 */ /* 0x000fe200078e00ff */
[----:B------:R-:W-:-:S03]  /*16b0*/  LOP3.LUT R27, R6, 0xb0, RZ, 0xfc, !PT ;  /* 0x000000b0061b7812 */ /* 0x000fc600078efcff */
[--C-:B------:R-:W-:Y:S01]  /*16c0*/  @!P5 IMAD.IADD R16, R16, 0x1, -R5.reuse ;  /* 0x000000011010d824 */ /* 0x100fe200078e0a05 */
[----:B------:R-:W-:Y:S01]  /*16d0*/  ISETP.GE.AND P5, PT, R25, RZ, PT ;  /* 0x000000ff1900720c */ /* 0x000fe20003fa6270 */
[----:B------:R-:W-:Y:S01]  /*16e0*/  IMAD.MOV R22, RZ, RZ, -R22 ;  /* 0x000000ffff167224 */ /* 0x000fe200078e0a16 */
[----:B------:R-:W-:Y:S01]  /*16f0*/  LOP3.LUT R25, R6, 0xb4, RZ, 0xfc, !PT ;  /* 0x000000b406197812 */ /* 0x000fe200078efcff */
[----:B------:R-:W-:Y:S01]  /*1700*/  @!P0 IMAD.MOV R16, RZ, RZ, -R16 ;  /* 0x000000ffff108224 */ /* 0x000fe200078e0a10 */
[C---:B------:R-:W-:Y:S01]  /*1710*/  ISETP.GT.U32.AND P0, PT, R5.reuse, R19, PT ;  /* 0x000000130500720c */ /* 0x040fe20003f04070 */
[C---:B------:R-:W-:Y:S01]  /*1720*/  IMAD R22, R5.reuse, R22, R24 ;  /* 0x0000001605167224 */ /* 0x040fe200078e0218 */
[----:B------:R-:W-:Y:S01]  /*1730*/  IABS R26, R25 ;  /* 0x00000019001a7213 */ /* 0x000fe20000000000 */
[--C-:B------:R-:W-:Y:S01]  /*1740*/  @!P3 IMAD.IADD R20, R20, 0x1, -R5.reuse ;  /* 0x000000011414b824 */ /* 0x100fe200078e0a05 */
[----:B------:R-:W-:Y:S01]  /*1750*/  IABS R24, R29 ;  /* 0x0000001d00187213 */ /* 0x000fe20000000000 */
[----:B------:R-:W-:Y:S01]  /*1760*/  @!P2 IMAD.IADD R18, R18, 0x1, -R5 ;  /* 0x000000011212a824 */ /* 0x000fe200078e0a05 */
[C---:B------:R-:W-:Y:S01]  /*1770*/  ISETP.GT.U32.AND P3, PT, R5.reuse, R22, PT ;  /* 0x000000160500720c */ /* 0x040fe20003f64070 */
[----:B------:R-:W-:Y:S01]  /*1780*/  @!P4 IMAD.MOV R17, RZ, RZ, -R17 ;  /* 0x000000ffff11c224 */ /* 0x000fe200078e0a11 */
[----:B------:R-:W-:Y:S01]  /*1790*/  ISETP.GT.U32.AND P2, PT, R5, R21, PT ;  /* 0x000000150500720c */ /* 0x000fe20003f44070 */
[----:B------:R-:W-:Y:S01]  /*17a0*/  @!P1 IMAD.MOV R18, RZ, RZ, -R18 ;  /* 0x000000ffff129224 */ /* 0x000fe200078e0a12 */
[----:B------:R-:W-:Y:S01]  /*17b0*/  ISETP.GE.AND P4, PT, R28, RZ, PT ;  /* 0x000000ff1c00720c */ /* 0x000fe20003f86270 */
[----:B------:R-:W-:Y:S01]  /*17c0*/  @!P6 IMAD.MOV R20, RZ, RZ, -R20 ;  /* 0x000000ffff14e224 */ /* 0x000fe200078e0a14 */
[----:B------:R-:W-:Y:S01]  /*17d0*/  IABS R28, R27 ;  /* 0x0000001b001c7213 */ /* 0x000fe20000000000 */
[----:B------:R-:W-:Y:S01]  /*17e0*/  @!P0 IMAD.IADD R19, R19, 0x1, -R5 ;  /* 0x0000000113138824 */ /* 0x000fe200078e0a05 */
[----:B------:R-:W-:Y:S01]  /*17f0*/  ISETP.GE.AND P0, PT, R23, RZ, PT ;  /* 0x000000ff1700720c */ /* 0x000fe20003f06270 */
[----:B------:R-:W-:Y:S01]  /*1800*/  IMAD.HI.U32 R23, R7, R26, RZ ;  /* 0x0000001a07177227 */ /* 0x000fe200078e00ff */
[----:B------:R-:W-:-:S02]  /*1810*/  ISETP.GE.AND P6, PT, R27, RZ, PT ;  /* 0x000000ff1b00720c */ /* 0x000fc40003fc6270 */
[----:B------:R-:W-:Y:S01]  /*1820*/  LOP3.LUT R27, R6, 0xa8, RZ, 0xfc, !PT ;  /* 0x000000a8061b7812 */ /* 0x000fe200078efcff */
[----:B------:R-:W-:Y:S02]  /*1830*/  IMAD.MOV R23, RZ, RZ, -R23 ;  /* 0x000000ffff177224 */ /* 0x000fe400078e0a17 */
[--C-:B------:R-:W-:Y:S01]  /*1840*/  @!P3 IMAD.IADD R22, R22, 0x1, -R5.reuse ;  /* 0x000000011616b824 */ /* 0x100fe200078e0a05 */
[----:B------:R-:W-:Y:S01]  /*1850*/  IABS R30, R27 ;  /* 0x0000001b001e7213 */ /* 0x000fe20000000000 */
[----:B------:R-:W-:Y:S01]  /*1860*/  @!P2 IMAD.IADD R21, R21, 0x1, -R5 ;  /* 0x000000011515a824 */ /* 0x000fe200078e0a05 */
[----:B------:R-:W-:Y:S01]  /*1870*/  ISETP.GE.AND P2, PT, R25, RZ, PT ;  /* 0x000000ff1900720c */ /* 0x000fe20003f46270 */
[C---:B------:R-:W-:Y:S01]  /*1880*/  IMAD R23, R5.reuse, R23, R26 ;  /* 0x0000001705177224 */ /* 0x040fe200078e021a */
[C---:B------:R-:W-:Y:S01]  /*1890*/  ISETP.GT.U32.AND P3, PT, R5.reuse, R22, PT ;  /* 0x000000160500720c */ /* 0x040fe20003f64070 */
[----:B------:R-:W-:Y:S01]  /*18a0*/  IMAD.MOV.U32 R26, RZ, RZ, R24 ;  /* 0x000000ffff1a7224 */ /* 0x000fe200078e0018 */
[----:B------:R-:W-:Y:S01]  /*18b0*/  ISETP.GT.U32.AND P1, PT, R5, R21, PT ;  /* 0x000000150500720c */ /* 0x000fe20003f24070 */
[----:B------:R-:W-:-:S04]  /*18c0*/  IMAD.HI.U32 R24, R7, R28, RZ ;  /* 0x0000001c07187227 */ /* 0x000fc800078e00ff */
[----:B------:R-:W-:Y:S02]  /*18d0*/  IMAD.MOV R24, RZ, RZ, -R24 ;  /* 0x000000ffff187224 */ /* 0x000fe400078e0a18 */
[----:B------:R-:W-:-:S04]  /*18e0*/  IMAD.HI.U32 R25, R7, R26, RZ ;  /* 0x0000001a07197227 */ /* 0x000fc800078e00ff */
[----:B------:R-:W-:Y:S01]  /*18f0*/  @!P5 IMAD.MOV R19, RZ, RZ, -R19 ;  /* 0x000000ffff13d224 */ /* 0x000fe200078e0a13 */
[C---:B------:R-:W-:Y:S01]  /*1900*/  ISETP.GT.U32.AND P5, PT, R5.reuse, R23, PT ;  /* 0x000000170500720c */ /* 0x040fe20003fa4070 */
[C---:B------:R-:W-:Y:S01]  /*1910*/  IMAD R24, R5.reuse, R24, R28 ;  /* 0x0000001805187224 */ /* 0x040fe200078e021c */
[----:B------:R-:W-:Y:S01]  /*1920*/  LOP3.LUT R28, R6, 0xa4, RZ, 0xfc, !PT ;  /* 0x000000a4061c7812 */ /* 0x000fe200078efcff */
[----:B------:R-:W-:Y:S02]  /*1930*/  IMAD.MOV R25, RZ, RZ, -R25 ;  /* 0x000000ffff197224 */ /* 0x000fe400078e0a19 */
[--C-:B------:R-:W-:Y:S01]  /*1940*/  @!P3 IMAD.IADD R22, R22, 0x1, -R5.reuse ;  /* 0x000000011616b824 */ /* 0x100fe200078e0a05 */
[----:B------:R-:W-:Y:S01]  /*1950*/  ISETP.GT.U32.AND P3, PT, R5, R24, PT ;  /* 0x000000180500720c */ /* 0x000fe20003f64070 */
[----:B------:R-:W-:Y:S01]  /*1960*/  @!P1 IMAD.IADD R21, R21, 0x1, -R5 ;  /* 0x0000000115159824 */ /* 0x000fe200078e0a05 */
[----:B------:R-:W-:Y:S01]  /*1970*/  IABS R32, R28 ;  /* 0x0000001c00207213 */ /* 0x000fe20000000000 */
[----:B------:R-:W-:Y:S01]  /*1980*/  IMAD R25, R5, R25, R26 ;  /* 0x0000001905197224 */ /* 0x000fe200078e021a */
[----:B------:R-:W-:Y:S01]  /*1990*/  ISETP.GE.AND P1, PT, R29, RZ, PT ;  /* 0x000000ff1d00720c */ /* 0x000fe20003f26270 */
[----:B------:R-:W-:Y:S01]  /*19a0*/  @!P4 IMAD.MOV R21, RZ, RZ, -R21 ;  /* 0x000000ffff15c224 */ /* 0x000fe200078e0a15 */
[----:B------:R-:W-:Y:S01]  /*19b0*/  LOP3.LUT R29, R6, 0xa0, RZ, 0xfc, !PT ;  /* 0x000000a0061d7812 */ /* 0x000fe200078efcff */
[----:B------:R-:W-:Y:S01]  /*19c0*/  @!P5 IMAD.IADD R23, R23, 0x1, -R5 ;  /* 0x000000011717d824 */ /* 0x000fe200078e0a05 */
[----:B------:R-:W-:Y:S01]  /*19d0*/  ISETP.GT.U32.AND P4, PT, R5, R25, PT ;  /* 0x000000190500720c */ /* 0x000fe20003f84070 */
[----:B------:R-:W-:Y:S01]  /*19e0*/  IMAD.HI.U32 R26, R7, R30, RZ ;  /* 0x0000001e071a7227 */ /* 0x000fe200078e00ff */
[----:B------:R-:W-:-:S02]  /*19f0*/  IABS R34, R29 ;  /* 0x0000001d00227213 */ /* 0x000fc40000000000 */
[----:B------:R-:W-:Y:S01]  /*1a00*/  ISETP.GT.U32.AND P5, PT, R5, R23, PT ;  /* 0x000000170500720c */ /* 0x000fe20003fa4070 */
[----:B------:R-:W-:Y:S02]  /*1a10*/  @!P3 IMAD.IADD R24, R24, 0x1, -R5 ;  /* 0x000000011818b824 */ /* 0x000fe400078e0a05 */
[----:B------:R-:W-:Y:S01]  /*1a20*/  @!P0 IMAD.MOV R22, RZ, RZ, -R22 ;  /* 0x000000ffff168224 */ /* 0x000fe200078e0a16 */
[----:B------:R-:W-:Y:S01]  /*1a30*/  ISETP.GE.AND P0, PT, R27, RZ, PT ;  /* 0x000000ff1b00720c */ /* 0x000fe20003f06270 */
[----:B------:R-:W-:Y:S01]  /*1a40*/  IMAD.MOV R26, RZ, RZ, -R26 ;  /* 0x000000ffff1a7224 */ /* 0x000fe200078e0a1a */
[----:B------:R-:W-:Y:S01]  /*1a50*/  ISETP.GT.U32.AND P3, PT, R5, R24, PT ;  /* 0x000000180500720c */ /* 0x000fe20003f64070 */
[----:B------:R-:W-:-:S04]  /*1a60*/  IMAD.HI.U32 R27, R7, R32, RZ ;  /* 0x00000020071b7227 */ /* 0x000fc800078e00ff */
[--C-:B------:R-:W-:Y:S02]  /*1a70*/  @!P4 IMAD.IADD R25, R25, 0x1, -R5.reuse ;  /* 0x000000011919c824 */ /* 0x100fe400078e0a05 */
[----:B------:R-:W-:Y:S01]  /*1a80*/  @!P5 IMAD.IADD R23, R23, 0x1, -R5 ;  /* 0x000000011717d824 */ /* 0x000fe200078e0a05 */
[----:B------:R-:W-:Y:S01]  /*1a90*/  ISETP.GE.AND P5, PT, R28, RZ, PT ;  /* 0x000000ff1c00720c */ /* 0x000fe20003fa6270 */
[C---:B------:R-:W-:Y:S01]  /*1aa0*/  IMAD R26, R5.reuse, R26, R30 ;  /* 0x0000001a051a7224 */ /* 0x040fe200078e021e */
[----:B------:R-:W-:Y:S01]  /*1ab0*/  ISETP.GT.U32.AND P4, PT, R5, R25, PT ;  /* 0x000000190500720c */ /* 0x000fe20003f84070 */
[----:B------:R-:W-:Y:S02]  /*1ac0*/  IMAD.MOV R27, RZ, RZ, -R27 ;  /* 0x000000ffff1b7224 */ /* 0x000fe400078e0a1b */
[----:B------:R-:W-:-:S04]  /*1ad0*/  IMAD.HI.U32 R28, R7, R34, RZ ;  /* 0x00000022071c7227 */ /* 0x000fc800078e00ff */
[--C-:B------:R-:W-:Y:S01]  /*1ae0*/  @!P3 IMAD.IADD R24, R24, 0x1, -R5.reuse ;  /* 0x000000011818b824 */ /* 0x100fe200078e0a05 */
[C---:B------:R-:W-:Y:S01]  /*1af0*/  ISETP.GT.U32.AND P3, PT, R5.reuse, R26, PT ;  /* 0x0000001a0500720c */ /* 0x040fe20003f64070 */
[C---:B------:R-:W-:Y:S02]  /*1b00*/  IMAD R27, R5.reuse, R27, R32 ;  /* 0x0000001b051b7224 */ /* 0x040fe400078e0220 */
[----:B------:R-:W-:Y:S02]  /*1b10*/  IMAD.MOV R28, RZ, RZ, -R28 ;  /* 0x000000ffff1c7224 */ /* 0x000fe400078e0a1c */
[----:B------:R-:W-:Y:S01]  /*1b20*/  @!P6 IMAD.MOV R24, RZ, RZ, -R24 ;  /* 0x000000ffff18e224 */ /* 0x000fe200078e0a18 */
[C---:B------:R-:W-:Y:S01]  /*1b30*/  ISETP.GT.U32.AND P6, PT, R5.reuse, R27, PT ;  /* 0x0000001b0500720c */ /* 0x040fe20003fc4070 */
[----:B------:R-:W-:Y:S01]  /*1b40*/  IMAD R28, R5, R28, R34 ;  /* 0x0000001c051c7224 */ /* 0x000fe200078e0222 */
[----:B------:R-:W-:Y:S01]  /*1b50*/  IABS R34, R33 ;  /* 0x0000002100227213 */ /* 0x000fe20000000000 */
[----:B------:R-:W-:-:S02]  /*1b60*/  @!P4 IMAD.IADD R25, R25, 0x1, -R5 ;  /* 0x000000011919c824 */ /* 0x000fc400078e0a05 */
[----:B------:R-:W-:Y:S01]  /*1b70*/  @!P2 IMAD.MOV R23, RZ, RZ, -R23 ;  /* 0x000000ffff17a224 */ /* 0x000fe200078e0a17 */
[----:B------:R-:W-:Y:S01]  /*1b80*/  ISETP.GE.AND P2, PT, R29, RZ, PT ;  /* 0x000000ff1d00720c */ /* 0x000fe20003f46270 */
[----:B------:R-:W-:Y:S01]  /*1b90*/  @!P1 IMAD.MOV R25, RZ, RZ, -R25 ;  /* 0x000000ffff199224 */ /* 0x000fe200078e0a19 */
[----:B------:R-:W-:Y:S01]  /*1ba0*/  ISETP.GT.U32.AND P1, PT, R5, R28, PT ;  /* 0x0000001c0500720c */ /* 0x000fe20003f24070 */
[----:B------:R-:W-:Y:S01]  /*1bb0*/  @!P3 IMAD.IADD R26, R26, 0x1, -R5 ;  /* 0x000000011a1ab824 */ /* 0x000fe200078e0a05 */
[----:B------:R-:W-:Y:S01]  /*1bc0*/  LOP3.LUT R29, R6, 0x98, RZ, 0xfc, !PT ;  /* 0x00000098061d7812 */ /* 0x000fe200078efcff */
[----:B------:R-:W-:-:S03]  /*1bd0*/  IMAD.HI.U32 R30, R7, R34, RZ ;  /* 0x00000022071e7227 */ /* 0x000fc600078e00ff */
[----:B------:R-:W-:Y:S01]  /*1be0*/  IABS R32, R29 ;  /* 0x0000001d00207213 */ /* 0x000fe20000000000 */
[----:B------:R-:W-:Y:S01]  /*1bf0*/  @!P6 IMAD.IADD R27, R27, 0x1, -R5 ;  /* 0x000000011b1be824 */ /* 0x000fe200078e0a05 */
[----:B------:R-:W-:Y:S01]  /*1c00*/  ISETP.GT.U32.AND P3, PT, R5, R26, PT ;  /* 0x0000001a0500720c */ /* 0x000fe20003f64070 */
[----:B------:R-:W-:Y:S01]  /*1c10*/  IMAD.MOV R30, RZ, RZ, -R30 ;  /* 0x000000ffff1e7224 */ /* 0x000fe200078e0a1e */
[----:B------:R-:W-:Y:S01]  /*1c20*/  ISETP.GE.AND P4, PT, R29, RZ, PT ;  /* 0x000000ff1d00720c */ /* 0x000fe20003f86270 */
[----:B------:R-:W-:Y:S01]  /*1c30*/  IMAD.HI.U32 R29, R7, R32, RZ ;  /* 0x00000020071d7227 */ /* 0x000fe200078e00ff */
[----:B------:R-:W-:-:S03]  /*1c40*/  ISETP.GT.U32.AND P6, PT, R5, R27, PT ;  /* 0x0000001b0500720c */ /* 0x000fc60003fc4070 */
[----:B------:R-:W-:Y:S02]  /*1c50*/  @!P1 IMAD.IADD R28, R28, 0x1, -R5 ;  /* 0x000000011c1c9824 */ /* 0x000fe400078e0a05 */
[----:B------:R-:W-:Y:S02]  /*1c60*/  IMAD.MOV R29, RZ, RZ, -R29 ;  /* 0x000000ffff1d7224 */ /* 0x000fe400078e0a1d */
[C---:B------:R-:W-:Y:S01]  /*1c70*/  IMAD R30, R5.reuse, R30, R34 ;  /* 0x0000001e051e7224 */ /* 0x040fe200078e0222 */
[C---:B------:R-:W-:Y:S01]  /*1c80*/  ISETP.GT.U32.AND P1, PT, R5.reuse, R28, PT ;  /* 0x0000001c0500720c */ /* 0x040fe20003f24070 */
[----:B------:R-:W-:Y:S01]  /*1c90*/  @!P3 IMAD.IADD R26, R26, 0x1, -R5 ;  /* 0x000000011a1ab824 */ /* 0x000fe200078e0a05 */
[----:B------:R-:W-:Y:S01]  /*1ca0*/  IABS R34, R39 ;  /* 0x0000002700227213 */ /* 0x000fe20000000000 */
[----:B------:R-:W-:Y:S01]  /*1cb0*/  IMAD R29, R5, R29, R32 ;  /* 0x0000001d051d7224 */ /* 0x000fe200078e0220 */
[----:B------:R-:W-:Y:S01]  /*1cc0*/  ISETP.GE.AND P3, PT, R33, RZ, PT ;  /* 0x000000ff2100720c */ /* 0x000fe20003f66270 */
[----:B------:R-:W-:-:S04]  /*1cd0*/  IMAD.HI.U32 R32, R7, R38, RZ ;  /* 0x0000002607207227 */ /* 0x000fc800078e00ff */
[--C-:B------:R-:W-:Y:S01]  /*1ce0*/  @!P6 IMAD.IADD R27, R27, 0x1, -R5.reuse ;  /* 0x000000011b1be824 */ /* 0x100fe200078e0a05 */
[C---:B------:R-:W-:Y:S01]  /*1cf0*/  ISETP.GT.U32.AND P6, PT, R5.reuse, R29, PT ;  /* 0x0000001d0500720c */ /* 0x040fe20003fc4070 */
[----:B------:R-:W-:Y:S01]  /*1d00*/  @!P0 IMAD.MOV R26, RZ, RZ, -R26 ;  /* 0x000000ffff1a8224 */ /* 0x000fe200078e0a1a */
[C---:B------:R-:W-:Y:S01]  /*1d10*/  ISETP.GT.U32.AND P0, PT, R5.reuse, R30, PT ;  /* 0x0000001e0500720c */ /* 0x040fe20003f04070 */
[----:B------:R-:W-:Y:S02]  /*1d20*/  IMAD.MOV R32, RZ, RZ, -R32 ;  /* 0x000000ffff207224 */ /* 0x000fe400078e0a20 */
[----:B------:R-:W-:Y:S02]  /*1d30*/  @!P1 IMAD.IADD R28, R28, 0x1, -R5 ;  /* 0x000000011c1c9824 */ /* 0x000fe400078e0a05 */
[----:B------:R-:W-:Y:S01]  /*1d40*/  IMAD R32, R5, R32, R38 ;  /* 0x0000002005207224 */ /* 0x000fe200078e0226 */
[----:B------:R-:W-:Y:S01]  /*1d50*/  IABS R38, R41 ;  /* 0x0000002900267213 */ /* 0x000fe20000000000 */
[----:B------:R-:W-:-:S02]  /*1d60*/  @!P2 IMAD.MOV R28, RZ, RZ, -R28 ;  /* 0x000000ffff1ca224 */ /* 0x000fc400078e0a1c */
[----:B------:R-:W-:Y:S01]  /*1d70*/  IMAD.HI.U32 R31, R7, R36, RZ ;  /* 0x00000024071f7227 */ /* 0x000fe200078e00ff */
[----:B------:R-:W-:-:S03]  /*1d80*/  ISETP.GT.U32.AND P2, PT, R5, R32, PT ;  /* 0x000000200500720c */ /* 0x000fc60003f44070 */
[--C-:B------:R-:W-:Y:S02]  /*1d90*/  @!P6 IMAD.IADD R29, R29, 0x1, -R5.reuse ;  /* 0x000000011d1de824 */ /* 0x100fe400078e0a05 */
[----:B------:R-:W-:Y:S02]  /*1da0*/  @!P0 IMAD.IADD R30, R30, 0x1, -R5 ;  /* 0x000000011e1e8824 */ /* 0x000fe400078e0a05 */
[----:B------:R-:W-:Y:S01]  /*1db0*/  IMAD.MOV R31, RZ, RZ, -R31 ;  /* 0x000000ffff1f7224 */ /* 0x000fe200078e0a1f */
[----:B------:R-:W-:Y:S01]  /*1dc0*/  ISETP.GT.U32.AND P6, PT, R5, R29, PT ;  /* 0x0000001d0500720c */ /* 0x000fe20003fc4070 */
[----:B------:R-:W-:Y:S01]  /*1dd0*/  IMAD.HI.U32 R33, R7, R34, RZ ;  /* 0x0000002207217227 */ /* 0x000fe200078e00ff */
[----:B------:R-:W-:-:S03]  /*1de0*/  ISETP.GT.U32.AND P0, PT, R5, R30, PT ;  /* 0x0000001e0500720c */ /* 0x000fc60003f04070 */
[C---:B------:R-:W-:Y:S01]  /*1df0*/  IMAD R31, R5.reuse, R31, R36 ;  /* 0x0000001f051f7224 */ /* 0x040fe200078e0224 */
[----:B------:R-:W-:Y:S01]  /*1e00*/  IABS R36, R40 ;  /* 0x0000002800247213 */ /* 0x000fe20000000000 */
[----:B------:R-:W-:Y:S02]  /*1e10*/  IMAD.MOV R33, RZ, RZ, -R33 ;  /* 0x000000ffff217224 */ /* 0x000fe400078e0a21 */
[----:B------:R-:W-:Y:S01]  /*1e20*/  @!P2 IMAD.IADD R32, R32, 0x1, -R5 ;  /* 0x000000012020a824 */ /* 0x000fe200078e0a05 */
[C---:B------:R-:W-:Y:S01]  /*1e30*/  ISETP.GT.U32.AND P1, PT, R5.reuse, R31, PT ;  /* 0x0000001f0500720c */ /* 0x040fe20003f24070 */
[C---:B------:R-:W-:Y:S02]  /*1e40*/  IMAD R33, R5.reuse, R33, R34 ;  /* 0x0000002105217224 */ /* 0x040fe400078e0222 */
[----:B------:R-:W-:Y:S01]  /*1e50*/  @!P5 IMAD.MOV R27, RZ, RZ, -R27 ;  /* 0x000000ffff1bd224 */ /* 0x000fe200078e0a1b */
[----:B------:R-:W-:Y:S01]  /*1e60*/  ISETP.GT.U32.AND P2, PT, R5, R32, PT ;  /* 0x000000200500720c */ /* 0x000fe20003f44070 */
[--C-:B------:R-:W-:Y:S01]  /*1e70*/  @!P6 IMAD.IADD R29, R29, 0x1, -R5.reuse ;  /* 0x000000011d1de824 */ /* 0x100fe200078e0a05 */
[----:B------:R-:W-:Y:S01]  /*1e80*/  ISETP.GE.AND P5, PT, R35, RZ, PT ;  /* 0x000000ff2300720c */ /* 0x000fe20003fa6270 */
[----:B------:R-:W-:Y:S01]  /*1e90*/  @!P0 IMAD.IADD R30, R30, 0x1, -R5 ;  /* 0x000000011e1e8824 */ /* 0x000fe200078e0a05 */
[----:B------:R-:W-:Y:S01]  /*1ea0*/  ISETP.GE.AND P6, PT, R37, RZ, PT ;  /* 0x000000ff2500720c */ /* 0x000fe20003fc6270 */
[----:B------:R-:W-:Y:S01]  /*1eb0*/  IMAD.HI.U32 R34, R7, R36, RZ ;  /* 0x0000002407227227 */ /* 0x000fe200078e00ff */
[----:B------:R-:W-:-:S02]  /*1ec0*/  ISETP.GT.U32.AND P0, PT, R5, R33, PT ;  /* 0x000000210500720c */ /* 0x000fc40003f04070 */
[----:B------:R-:W-:Y:S01]  /*1ed0*/  LOP3.LUT R37, R6, 0x74, RZ, 0xfc, !PT ;  /* 0x0000007406257812 */ /* 0x000fe200078efcff */
[----:B------:R-:W-:-:S03]  /*1ee0*/  IMAD.HI.U32 R35, R7, R38, RZ ;  /* 0x0000002607237227 */ /* 0x000fc600078e00ff */
[----:B------:R-:W-:Y:S01]  /*1ef0*/  IABS R42, R37 ;  /* 0x00000025002a7213 */ /* 0x000fe20000000000 */
[----:B------:R-:W-:Y:S02]  /*1f00*/  IMAD.MOV R34, RZ, RZ, -R34 ;  /* 0x000000ffff227224 */ /* 0x000fe400078e0a22 */
[----:B------:R-:W-:Y:S02]  /*1f10*/  IMAD.MOV R35, RZ, RZ, -R35 ;  /* 0x000000ffff237224 */ /* 0x000fe400078e0a23 */
[--C-:B------:R-:W-:Y:S02]  /*1f20*/  @!P1 IMAD.IADD R31, R31, 0x1, -R5.reuse ;  /* 0x000000011f1f9824 */ /* 0x100fe400078e0a05 */
[C---:B------:R-:W-:Y:S01]  /*1f30*/  IMAD R34, R5.reuse, R34, R36 ;  /* 0x0000002205227224 */ /* 0x040fe200078e0224 */
[----:B------:R-:W-:Y:S01]  /*1f40*/  LOP3.LUT R36, R6, 0x78, RZ, 0xfc, !PT ;  /* 0x0000007806247812 */ /* 0x000fe200078efcff */
[C---:B------:R-:W-:Y:S01]  /*1f50*/  IMAD R35, R5.reuse, R35, R38 ;  /* 0x0000002305237224 */ /* 0x040fe200078e0226 */
[C---:B------:R-:W-:Y:S01]  /*1f60*/  ISETP.GT.U32.AND P1, PT, R5.reuse, R31, PT ;  /* 0x0000001f0500720c */ /* 0x040fe20003f24070 */
[--C-:B------:R-:W-:Y:S01]  /*1f70*/  @!P2 IMAD.IADD R32, R32, 0x1, -R5.reuse ;  /* 0x000000012020a824 */ /* 0x100fe200078e0a05 */
[----:B------:R-:W-:Y:S01]  /*1f80*/  ISETP.GT.U32.AND P2, PT, R5, R34, PT ;  /* 0x000000220500720c */ /* 0x000fe20003f44070 */
[----:B------:R-:W-:Y:S01]  /*1f90*/  @!P0 IMAD.IADD R33, R33, 0x1, -R5 ;  /* 0x0000000121218824 */ /* 0x000fe200078e0a05 */
[----:B------:R-:W-:Y:S01]  /*1fa0*/  LOP3.LUT R38, R6, 0x70, RZ, 0xfc, !PT ;  /* 0x0000007006267812 */ /* 0x000fe200078efcff */
[----:B------:R-:W-:Y:S01]  /*1fb0*/  @!P6 IMAD.MOV R32, RZ, RZ, -R32 ;  /* 0x000000ffff20e224 */ /* 0x000fe200078e0a20 */
[C---:B------:R-:W-:Y:S01]  /*1fc0*/  ISETP.GT.U32.AND P6, PT, R5.reuse, R35, PT ;  /* 0x000000230500720c */ /* 0x040fe20003fc4070 */
[----:B------:R-:W-:Y:S01]  /*1fd0*/  @!P3 IMAD.MOV R30, RZ, RZ, -R30 ;  /* 0x000000ffff1eb224 */ /* 0x000fe200078e0a1e */
[----:B------:R-:W-:Y:S01]  /*1fe0*/  ISETP.GT.U32.AND P0, PT, R5, R33, PT ;  /* 0x000000210500720c */ /* 0x000fe20003f04070 */
[----:B------:R-:W-:Y:S01]  /*1ff0*/  @!P4 IMAD.MOV R29, RZ, RZ, -R29 ;  /* 0x000000ffff1dc224 */ /* 0x000fe200078e0a1d */
[----:B------:R-:W-:Y:S01]  /*2000*/  ISETP.GE.AND P3, PT, R40, RZ, PT ;  /* 0x000000ff2800720c */ /* 0x000fe20003f66270 */
[----:B------:R-:W-:Y:S01]  /*2010*/  IMAD R4, R4, UR4, RZ ;  /* 0x0000000404047c24 */ /* 0x000fe2000f8e02ff */
[----:B------:R-:W-:Y:S01]  /*2020*/  IABS R40, R36 ;  /* 0x0000002400287213 */ /* 0x000fe20000000000 */
[--C-:B------:R-:W-:Y:S01]  /*2030*/  @!P1 IMAD.IADD R31, R31, 0x1, -R5.reuse ;  /* 0x000000011f1f9824 */ /* 0x100fe200078e0a05 */
[----:B------:R-:W-:Y:S01]  /*2040*/  ISETP.GE.AND P4, PT, R39, RZ, PT ;  /* 0x000000ff2700720c */ /* 0x000fe20003f86270 */
[----:B------:R-:W-:Y:S01]  /*2050*/  @!P2 IMAD.IADD R34, R34, 0x1, -R5 ;  /* 0x000000012222a824 */ /* 0x000fe200078e0a05 */
[----:B------:R-:W-:Y:S01]  /*2060*/  ISETP.GE.AND P1, PT, R41, RZ, PT ;  /* 0x000000ff2900720c */ /* 0x000fe20003f26270 */
[----:B------:R-:W-:Y:S01]  /*2070*/  @!P5 IMAD.MOV R31, RZ, RZ, -R31 ;  /* 0x000000ffff1fd224 */ /* 0x000fe200078e0a1f */
[----:B------:R-:W-:Y:S01]  /*2080*/  ISETP.GE.AND P5, PT, R36, RZ, PT ;  /* 0x000000ff2400720c */ /* 0x000fe20003fa6270 */
[--C-:B------:R-:W-:Y:S01]  /*2090*/  @!P6 IMAD.IADD R35, R35, 0x1, -R5.reuse ;  /* 0x000000012323e824 */ /* 0x100fe200078e0a05 */
[----:B------:R-:W-:Y:S01]  /*20a0*/  ISETP.GT.U32.AND P2, PT, R5, R34, PT ;  /* 0x000000220500720c */ /* 0x000fe20003f44070 */
[----:B------:R-:W-:Y:S01]  /*20b0*/  @!P0 IMAD.IADD R33, R33, 0x1, -R5 ;  /* 0x0000000121218824 */ /* 0x000fe200078e0a05 */
[----:B------:R-:W-:Y:S01]  /*20c0*/  ISETP.GE.AND P0, PT, R37, RZ, PT ;  /* 0x000000ff2500720c */ /* 0x000fe20003f06270 */
[----:B------:R-:W-:Y:S01]  /*20d0*/  IMAD.HI.U32 R36, R7, R40, RZ ;  /* 0x0000002807247227 */ /* 0x000fe200078e00ff */
[----:B------:R-:W-:Y:S01]  /*20e0*/  ISETP.GT.U32.AND P6, PT, R5, R35, PT ;  /* 0x000000230500720c */ /* 0x000fe20003fc4070 */
[----:B------:R-:W-:Y:S01]  /*20f0*/  UIADD3 UR4, UR8, 0x4000, URZ ;  /* 0x0000400008047890 */ /* 0x000fe2000fffe03f */
[----:B------:R-:W-:Y:S01]  /*2100*/  LOP3.LUT R41, R6, 0x6c, RZ, 0xfc, !PT ;  /* 0x0000006c06297812 */ /* 0x000fe200078efcff */
[----:B------:R-:W-:-:S02]  /*2110*/  IMAD.HI.U32 R37, R7, R42, RZ ;  /* 0x0000002a07257227 */ /* 0x000fc400078e00ff */
[----:B------:R-:W-:Y:S01]  /*2120*/  USHF.R.U32.HI UR4, URZ, 0x4, UR4 ;  /* 0x000000043f047899 */ /* 0x000fe20008011604 */
[----:B------:R-:W-:Y:S01]  /*2130*/  IABS R39, R41 ;  /* 0x0000002900277213 */ /* 0x000fe20000000000 */
[----:B------:R-:W-:Y:S02]  /*2140*/  IMAD.MOV R36, RZ, RZ, -R36 ;  /* 0x000000ffff247224 */ /* 0x000fe400078e0a24 */
[----:B------:R-:W-:Y:S01]  /*2150*/  IMAD.MOV R37, RZ, RZ, -R37 ;  /* 0x000000ffff257224 */ /* 0x000fe200078e0a25 */
[----:B------:R-:W-:Y:S01]  /*2160*/  USGXT.U32 UR4, UR4, 0xe ;  /* 0x0000000e0404789a */ /* 0x000fe20008000000 */
[C---:B------:R-:W-:Y:S02]  /*2170*/  IMAD R36, R5.reuse, R36, R40 ;  /* 0x0000002405247224 */ /* 0x040fe400078e0228 */
[C---:B------:R-:W-:Y:S02]  /*2180*/  IMAD R37, R5.reuse, R37, R42 ;  /* 0x0000002505257224 */ /* 0x040fe400078e022a */
[--C-:B------:R-:W-:Y:S01]  /*2190*/  @!P2 IMAD.IADD R34, R34, 0x1, -R5.reuse ;  /* 0x000000012222a824 */ /* 0x100fe200078e0a05 */
[----:B------:R-:W-:Y:S01]  /*21a0*/  ISETP.GT.U32.AND P2, PT, R5, R36, PT ;  /* 0x000000240500720c */ /* 0x000fe20003f44070 */
[----:B------:R-:W-:Y:S01]  /*21b0*/  @!P6 IMAD.IADD R35, R35, 0x1, -R5 ;  /* 0x000000012323e824 */ /* 0x000fe200078e0a05 */
[----:B------:R-:W-:Y:S01]  /*21c0*/  ISETP.GT.U32.AND P6, PT, R5, R37, PT ;  /* 0x000000250500720c */ /* 0x000fe20003fc4070 */
[----:B------:R-:W-:Y:S01]  /*21d0*/  @!P4 IMAD.MOV R33, RZ, RZ, -R33 ;  /* 0x000000ffff21c224 */ /* 0x000fe200078e0a21 */
[----:B------:R-:W-:Y:S01]  /*21e0*/  ISETP.GE.AND P4, PT, R38, RZ, PT ;  /* 0x000000ff2600720c */ /* 0x000fe20003f86270 */
[----:B------:R-:W-:Y:S01]  /*21f0*/  IMAD.MOV.U32 R42, RZ, RZ, R39 ;  /* 0x000000ffff2a7224 */ /* 0x000fe200078e0027 */
[----:B------:R-:W-:Y:S01]  /*2200*/  IABS R38, R38 ;  /* 0x0000002600267213 */ /* 0x000fe20000000000 */
[----:B------:R-:W-:Y:S01]  /*2210*/  @!P1 IMAD.MOV R35, RZ, RZ, -R35 ;  /* 0x000000ffff239224 */ /* 0x000fe200078e0a23 */
[----:B------:R-:W-:Y:S01]  /*2220*/  ISETP.GE.AND P1, PT, R43, RZ, PT ;  /* 0x000000ff2b00720c */ /* 0x000fe20003f26270 */
[----:B------:R-:W-:Y:S01]  /*2230*/  IMAD.HI.U32 R39, R7, R42, RZ ;  /* 0x0000002a07277227 */ /* 0x000fe200078e00ff */
[----:B------:R-:W-:-:S03]  /*2240*/  LOP3.LUT R43, R6, 0x64, RZ, 0xfc, !PT ;  /* 0x00000064062b7812 */ /* 0x000fc600078efcff */
[----:B------:R-:W-:Y:S01]  /*2250*/  IMAD.MOV.U32 R40, RZ, RZ, R38 ;  /* 0x000000ffff287224 */ /* 0x000fe200078e0026 */
[----:B------:R-:W-:Y:S01]  /*2260*/  IABS R46, R43 ;  /* 0x0000002b002e7213 */ /* 0x000fe20000000000 */
[--C-:B------:R-:W-:Y:S02]  /*2270*/  @!P2 IMAD.IADD R36, R36, 0x1, -R5.reuse ;  /* 0x000000012424a824 */ /* 0x100fe400078e0a05 */
[----:B------:R-:W-:Y:S02]  /*2280*/  @!P6 IMAD.IADD R37, R37, 0x1, -R5 ;  /* 0x000000012525e824 */ /* 0x000fe400078e0a05 */
[----:B------:R-:W-:Y:S01]  /*2290*/  IMAD.HI.U32 R38, R7, R40, RZ ;  /* 0x0000002807267227 */ /* 0x000fe200078e00ff */
[C---:B------:R-:W-:Y:S02]  /*22a0*/  ISETP.GT.U32.AND P2, PT, R5.reuse, R36, PT ;  /* 0x000000240500720c */ /* 0x040fe40003f44070 */
[----:B------:R-:W-:Y:S01]  /*22b0*/  ISETP.GT.U32.AND P6, PT, R5, R37, PT ;  /* 0x000000250500720c */ /* 0x000fe20003fc4070 */
[----:B------:R-:W-:-:S02]  /*22c0*/  IMAD.MOV R38, RZ, RZ, -R38 ;  /* 0x000000ffff267224 */ /* 0x000fc400078e0a26 */
[----:B------:R-:W-:Y:S02]  /*22d0*/  IMAD.MOV R39, RZ, RZ, -R39 ;  /* 0x000000ffff277224 */ /* 0x000fe400078e0a27 */
[----:B------:R-:W-:Y:S02]  /*22e0*/  IMAD R38, R5, R38, R40 ;  /* 0x0000002605267224 */ /* 0x000fe400078e0228 */
[----:B------:R-:W-:-:S04]  /*22f0*/  IMAD.HI.U32 R40, R7, R44, RZ ;  /* 0x0000002c07287227 */ /* 0x000fc800078e00ff */
[C---:B------:R-:W-:Y:S02]  /*2300*/  IMAD R39, R5.reuse, R39, R42 ;  /* 0x0000002705277224 */ /* 0x040fe400078e022a */
[----:B------:R-:W-:Y:S02]  /*2310*/  IMAD.MOV R40, RZ, RZ, -R40 ;  /* 0x000000ffff287224 */ /* 0x000fe400078e0a28 */
[--C-:B------:R-:W-:Y:S01]  /*2320*/  @!P2 IMAD.IADD R36, R36, 0x1, -R5.reuse ;  /* 0x000000012424a824 */ /* 0x100fe200078e0a05 */
[C---:B------:R-:W-:Y:S01]  /*2330*/  ISETP.GT.U32.AND P2, PT, R5.reuse, R38, PT ;  /* 0x000000260500720c */ /* 0x040fe20003f44070 */
[----:B------:R-:W-:Y:S01]  /*2340*/  IMAD R40, R5, R40, R44 ;  /* 0x0000002805287224 */ /* 0x000fe200078e022c */
[----:B------:R-:W-:Y:S01]  /*2350*/  IABS R44, R49 ;  /* 0x00000031002c7213 */ /* 0x000fe20000000000 */
[----:B------:R-:W-:Y:S01]  /*2360*/  @!P6 IMAD.IADD R37, R37, 0x1, -R5 ;  /* 0x000000012525e824 */ /* 0x000fe200078e0a05 */
[C---:B------:R-:W-:Y:S01]  /*2370*/  ISETP.GT.U32.AND P6, PT, R5.reuse, R39, PT ;  /* 0x000000270500720c */ /* 0x040fe20003fc4070 */
[----:B------:R-:W-:Y:S01]  /*2380*/  @!P5 IMAD.MOV R36, RZ, RZ, -R36 ;  /* 0x000000ffff24d224 */ /* 0x000fe200078e0a24 */
[----:B------:R-:W-:Y:S01]  /*2390*/  ISETP.GT.U32.AND P5, PT, R5, R40, PT ;  /* 0x000000280500720c */ /* 0x000fe20003fa4070 */
[----:B------:R-:W-:-:S04]  /*23a0*/  IMAD.HI.U32 R42, R7, R48, RZ ;  /* 0x00000030072a7227 */ /* 0x000fc800078e00ff */
[----:B------:R-:W-:Y:S02]  /*23b0*/  IMAD.MOV R42, RZ, RZ, -R42 ;  /* 0x000000ffff2a7224 */ /* 0x000fe400078e0a2a */
[----:B------:R-:W-:Y:S01]  /*23c0*/  @!P2 IMAD.IADD R38, R38, 0x1, -R5 ;  /* 0x000000012626a824 */ /* 0x000fe200078e0a05 */
[----:B------:R-:W-:Y:S01]  /*23d0*/  ISETP.GE.AND P2, PT, R43, RZ, PT ;  /* 0x000000ff2b00720c */ /* 0x000fe20003f46270 */
[----:B------:R-:W-:-:S04]  /*23e0*/  IMAD.HI.U32 R43, R7, R44, RZ ;  /* 0x0000002c072b7227 */ /* 0x000fc800078e00ff */
[--C-:B------:R-:W-:Y:S02]  /*23f0*/  @!P6 IMAD.IADD R39, R39, 0x1, -R5.reuse ;  /* 0x000000012727e824 */ /* 0x100fe400078e0a05 */
[----:B------:R-:W-:Y:S02]  /*2400*/  @!P5 IMAD.IADD R40, R40, 0x1, -R5 ;  /* 0x000000012828d824 */ /* 0x000fe400078e0a05 */
[----:B------:R-:W-:Y:S01]  /*2410*/  @!P3 IMAD.MOV R34, RZ, RZ, -R34 ;  /* 0x000000ffff22b224 */ /* 0x000fe200078e0a22 */
[C---:B------:R-:W-:Y:S01]  /*2420*/  ISETP.GT.U32.AND P6, PT, R5.reuse, R39, PT ;  /* 0x000000270500720c */ /* 0x040fe20003fc4070 */
[----:B------:R-:W-:Y:S01]  /*2430*/  @!P0 IMAD.MOV R37, RZ, RZ, -R37 ;  /* 0x000000ffff258224 */ /* 0x000fe200078e0a25 */
[C---:B------:R-:W-:Y:S01]  /*2440*/  ISETP.GT.U32.AND P5, PT, R5.reuse, R40, PT ;  /* 0x000000280500720c */ /* 0x040fe20003fa4070 */
[----:B------:R-:W-:Y:S01]  /*2450*/  IMAD R42, R5, R42, R48 ;  /* 0x0000002a052a7224 */ /* 0x000fe200078e0230 */
[----:B------:R-:W-:Y:S01]  /*2460*/  ISETP.GE.AND P3, PT, R41, RZ, PT ;  /* 0x000000ff2900720c */ /* 0x000fe20003f66270 */
[----:B------:R-:W-:Y:S01]  /*2470*/  IMAD.MOV R43, RZ, RZ, -R43 ;  /* 0x000000ffff2b7224 */ /* 0x000fe200078e0a2b */
[----:B------:R-:W-:Y:S01]  /*2480*/  ISETP.GT.U32.AND P0, PT, R5, R38, PT ;  /* 0x000000260500720c */ /* 0x000fe20003f04070 */
[----:B------:R-:W-:Y:S01]  /*2490*/  IMAD.HI.U32 R41, R7, R46, RZ ;  /* 0x0000002e07297227 */ /* 0x000fe200078e00ff */
[----:B------:R-:W-:-:S03]  /*24a0*/  IABS R48, R51 ;  /* 0x0000003300307213 */ /* 0x000fc60000000000 */
[----:B------:R-:W-:Y:S02]  /*24b0*/  IMAD R43, R5, R43, R44 ;  /* 0x0000002b052b7224 */ /* 0x000fe400078e022c */
[----:B------:R-:W-:Y:S01]  /*24c0*/  @!P6 IMAD.IADD R39, R39, 0x1, -R5 ;  /* 0x000000012727e824 */ /* 0x000fe200078e0a05 */
[C---:B------:R-:W-:Y:S01]  /*24d0*/  ISETP.GT.U32.AND P6, PT, R5.reuse, R42, PT ;  /* 0x0000002a0500720c */ /* 0x040fe20003fc4070 */
[----:B------:R-:W-:Y:S02]  /*24e0*/  IMAD.MOV R41, RZ, RZ, -R41 ;  /* 0x000000ffff297224 */ /* 0x000fe400078e0a29 */
[--C-:B------:R-:W-:Y:S01]  /*24f0*/  @!P5 IMAD.IADD R40, R40, 0x1, -R5.reuse ;  /* 0x000000012828d824 */ /* 0x100fe200078e0a05 */
[C---:B------:R-:W-:Y:S01]  /*2500*/  ISETP.GT.U32.AND P5, PT, R5.reuse, R43, PT ;  /* 0x0000002b0500720c */ /* 0x040fe20003fa4070 */
[----:B------:R-:W-:Y:S02]  /*2510*/  IMAD R41, R5, R41, R46 ;  /* 0x0000002905297224 */ /* 0x000fe400078e022e */
[----:B------:R-:W-:-:S02]  /*2520*/  @!P0 IMAD.IADD R38, R38, 0x1, -R5 ;  /* 0x0000000126268824 */ /* 0x000fc400078e0a05 */
[----:B------:R-:W-:Y:S01]  /*2530*/  IMAD.HI.U32 R44, R7, R48, RZ ;  /* 0x00000030072c7227 */ /* 0x000fe200078e00ff */
[----:B------:R-:W-:-:S03]  /*2540*/  ISETP.GT.U32.AND P0, PT, R5, R41, PT ;  /* 0x000000290500720c */ /* 0x000fc60003f04070 */
[--C-:B------:R-:W-:Y:S01]  /*2550*/  @!P6 IMAD.IADD R42, R42, 0x1, -R5.reuse ;  /* 0x000000012a2ae824 */ /* 0x100fe200078e0a05 */
[----:B------:R-:W-:Y:S01]  /*2560*/  ISETP.GE.AND P6, PT, R49, RZ, PT ;  /* 0x000000ff3100720c */ /* 0x000fe20003fc6270 */
[----:B------:R-:W-:Y:S01]  /*2570*/  @!P4 IMAD.MOV R38, RZ, RZ, -R38 ;  /* 0x000000ffff26c224 */ /* 0x000fe200078e0a26 */
[----:B------:R-:W-:Y:S01]  /*2580*/  ISETP.GE.AND P4, PT, R47, RZ, PT ;  /* 0x000000ff2f00720c */ /* 0x000fe20003f86270 */
[----:B------:R-:W-:Y:S01]  /*2590*/  @!P5 IMAD.IADD R43, R43, 0x1, -R5 ;  /* 0x000000012b2bd824 */ /* 0x000fe200078e0a05 */
[----:B------:R-:W-:Y:S01]  /*25a0*/  ISETP.GT.U32.AND P5, PT, R5, R42, PT ;  /* 0x0000002a0500720c */ /* 0x000fe20003fa4070 */
[----:B------:R-:W-:-:S04]  /*25b0*/  IMAD.HI.U32 R47, R7, R52, RZ ;  /* 0x00000034072f7227 */ /* 0x000fc800078e00ff */
[----:B------:R-:W-:Y:S02]  /*25c0*/  IMAD.MOV R44, RZ, RZ, -R44 ;  /* 0x000000ffff2c7224 */ /* 0x000fe400078e0a2c */
[----:B------:R-:W-:Y:S02]  /*25d0*/  @!P0 IMAD.IADD R41, R41, 0x1, -R5 ;  /* 0x0000000129298824 */ /* 0x000fe400078e0a05 */
[----:B------:R-:W-:Y:S02]  /*25e0*/  IMAD.MOV R47, RZ, RZ, -R47 ;  /* 0x000000ffff2f7224 */ /* 0x000fe400078e0a2f */
[C---:B------:R-:W-:Y:S01]  /*25f0*/  IMAD R44, R5.reuse, R44, R48 ;  /* 0x0000002c052c7224 */ /* 0x040fe200078e0230 */
[C---:B------:R-:W-:Y:S01]  /*2600*/  ISETP.GT.U32.AND P0, PT, R5.reuse, R41, PT ;  /* 0x000000290500720c */ /* 0x040fe20003f04070 */
[----:B------:R-:W-:Y:S01]  /*2610*/  IMAD R48, R5, R47, R52 ;  /* 0x0000002f05307224 */ /* 0x000fe200078e0234 */
[----:B------:R-:W-:Y:S01]  /*2620*/  IABS R52, R55 ;  /* 0x0000003700347213 */ /* 0x000fe20000000000 */
[----:B------:R-:W-:-:S02]  /*2630*/  @!P5 IMAD.IADD R42, R42, 0x1, -R5 ;  /* 0x000000012a2ad824 */ /* 0x000fc400078e0a05 */
[----:B------:R-:W-:Y:S01]  /*2640*/  IMAD.HI.U32 R46, R7, R50, RZ ;  /* 0x00000032072e7227 */ /* 0x000fe200078e00ff */
[----:B------:R-:W-:-:S03]  /*2650*/  ISETP.GT.U32.AND P5, PT, R5, R48, PT ;  /* 0x000000300500720c */ /* 0x000fc60003fa4070 */
[----:B------:R-:W-:Y:S01]  /*2660*/  @!P1 IMAD.MOV R40, RZ, RZ, -R40 ;  /* 0x000000ffff289224 */ /* 0x000fe200078e0a28 */
[----:B------:R-:W-:Y:S01]  /*2670*/  ISETP.GE.AND P1, PT, R51, RZ, PT ;  /* 0x000000ff3300720c */ /* 0x000fe20003f26270 */
[----:B------:R-:W-:Y:S01]  /*2680*/  IMAD.MOV R46, RZ, RZ, -R46 ;  /* 0x000000ffff2e7224 */ /* 0x000fe200078e0a2e */
[----:B------:R-:W-:Y:S01]  /*2690*/  LOP3.LUT R51, R6, 0x48, RZ, 0xfc, !PT ;  /* 0x0000004806337812 */ /* 0x000fe200078efcff */
[----:B------:R-:W-:Y:S01]  /*26a0*/  @!P0 IMAD.IADD R41, R41, 0x1, -R5 ;  /* 0x0000000129298824 */ /* 0x000fe200078e0a05 */
[C---:B------:R-:W-:Y:S01]  /*26b0*/  ISETP.GT.U32.AND P0, PT, R5.reuse, R44, PT ;  /* 0x0000002c0500720c */ /* 0x040fe20003f04070 */
[C---:B------:R-:W-:Y:S01]  /*26c0*/  IMAD R46, R5.reuse, R46, R50 ;  /* 0x0000002e052e7224 */ /* 0x040fe200078e0232 */
[----:B------:R-:W-:Y:S01]  /*26d0*/  IABS R50, R51 ;  /* 0x0000003300327213 */ /* 0x000fe20000000000 */
[----:B------:R-:W-:Y:S02]  /*26e0*/  @!P2 IMAD.MOV R41, RZ, RZ, -R41 ;  /* 0x000000ffff29a224 */ /* 0x000fe400078e0a29 */
[----:B------:R-:W-:Y:S01]  /*26f0*/  @!P5 IMAD.IADD R48, R48, 0x1, -R5 ;  /* 0x000000013030d824 */ /* 0x000fe200078e0a05 */
[----:B------:R-:W-:Y:S01]  /*2700*/  ISETP.GT.U32.AND P2, PT, R5, R46, PT ;  /* 0x0000002e0500720c */ /* 0x000fe20003f44070 */
[----:B------:R-:W-:-:S04]  /*2710*/  IMAD.HI.U32 R47, R7, R50, RZ ;  /* 0x00000032072f7227 */ /* 0x000fc800078e00ff */
[----:B------:R-:W-:Y:S01]  /*2720*/  @!P3 IMAD.MOV R39, RZ, RZ, -R39 ;  /* 0x000000ffff27b224 */ /* 0x000fe200078e0a27 */
[C---:B------:R-:W-:Y:S01]  /*2730*/  ISETP.GT.U32.AND P3, PT, R5.reuse, R43, PT ;  /* 0x0000002b0500720c */ /* 0x040fe20003f64070 */
[----:B------:R-:W-:Y:S01]  /*2740*/  @!P4 IMAD.MOV R42, RZ, RZ, -R42 ;  /* 0x000000ffff2ac224 */ /* 0x000fe200078e0a2a */
[----:B------:R-:W-:Y:S01]  /*2750*/  ISETP.GT.U32.AND P4, PT, R5, R48, PT ;  /* 0x000000300500720c */ /* 0x000fe20003f84070 */
[----:B------:R-:W-:Y:S02]  /*2760*/  IMAD.MOV R49, RZ, RZ, -R47 ;  /* 0x000000ffff317224 */ /* 0x000fe400078e0a2f */
[----:B------:R-:W-:-:S04]  /*2770*/  IMAD.HI.U32 R47, R7, R52, RZ ;  /* 0x00000034072f7227 */ /* 0x000fc800078e00ff */
[----:B------:R-:W-:Y:S01]  /*2780*/  @!P0 IMAD.IADD R44, R44, 0x1, -R5 ;  /* 0x000000012c2c8824 */ /* 0x000fe200078e0a05 */
[----:B------:R-:W-:Y:S01]  /*2790*/  ISETP.GE.AND P0, PT, R54, RZ, PT ;  /* 0x000000ff3600720c */ /* 0x000fe20003f06270 */
[----:B------:R-:W-:Y:S02]  /*27a0*/  IMAD.MOV R47, RZ, RZ, -R47 ;  /* 0x000000ffff2f7224 */ /* 0x000fe400078e0a2f */
[--C-:B------:R-:W-:Y:S01]  /*27b0*/  @!P2 IMAD.IADD R46, R46, 0x1, -R5.reuse ;  /* 0x000000012e2ea824 */ /* 0x100fe200078e0a05 */
[C---:B------:R-:W-:Y:S01]  /*27c0*/  ISETP.GT.U32.AND P2, PT, R5.reuse, R44, PT ;  /* 0x0000002c0500720c */ /* 0x040fe20003f44070 */
[----:B------:R-:W-:Y:S02]  /*27d0*/  IMAD R52, R5, R47, R52 ;  /* 0x0000002f05347224 */ /* 0x000fe400078e0234 */
[--C-:B------:R-:W-:Y:S01]  /*27e0*/  @!P3 IMAD.IADD R43, R43, 0x1, -R5.reuse ;  /* 0x000000012b2bb824 */ /* 0x100fe200078e0a05 */
[----:B------:R-:W-:Y:S01]  /*27f0*/  ISETP.GE.AND P3, PT, R53, RZ, PT ;  /* 0x000000ff3500720c */ /* 0x000fe20003f66270 */
[----:B------:R-:W-:Y:S01]  /*2800*/  @!P4 IMAD.IADD R48, R48, 0x1, -R5 ;  /* 0x000000013030c824 */ /* 0x000fe200078e0a05 */
[----:B------:R-:W-:Y:S01]  /*2810*/  LOP3.LUT R53, R6, 0x40, RZ, 0xfc, !PT ;  /* 0x0000004006357812 */ /* 0x000fe200078efcff */
[C---:B------:R-:W-:Y:S01]  /*2820*/  IMAD R50, R5.reuse, R49, R50 ;  /* 0x0000003105327224 */ /* 0x040fe200078e0232 */
[C---:B------:R-:W-:Y:S01]  /*2830*/  ISETP.GT.U32.AND P5, PT, R5.reuse, R46, PT ;  /* 0x0000002e0500720c */ /* 0x040fe20003fa4070 */
[----:B------:R-:W-:Y:S01]  /*2840*/  @!P6 IMAD.MOV R43, RZ, RZ, -R43 ;  /* 0x000000ffff2be224 */ /* 0x000fe200078e0a2b */
[C---:B------:R-:W-:Y:S01]  /*2850*/  ISETP.GT.U32.AND P4, PT, R5.reuse, R52, PT ;  /* 0x000000340500720c */ /* 0x040fe20003f84070 */
[----:B------:R-:W-:Y:S01]  /*2860*/  IMAD.MOV.U32 R60, RZ, RZ, R48 ;  /* 0x000000ffff3c7224 */ /* 0x000fe200078e0030 */
[----:B------:R-:W-:Y:S01]  /*2870*/  IABS R54, R53 ;  /* 0x0000003500367213 */ /* 0x000fe20000000000 */
[----:B------:R-:W-:Y:S01]  /*2880*/  @!P2 IMAD.IADD R44, R44, 0x1, -R5 ;  /* 0x000000012c2ca824 */ /* 0x000fe200078e0a05 */
[----:B------:R-:W-:Y:S01]  /*2890*/  ISETP.GT.U32.AND P6, PT, R5, R50, PT ;  /* 0x000000320500720c */ /* 0x000fe20003fc4070 */
[----:B------:R-:W-:Y:S01]  /*28a0*/  @!P0 IMAD.MOV R60, RZ, RZ, -R60 ;  /* 0x000000ffff3c8224 */ /* 0x000fe200078e0a3c */
[----:B------:R-:W-:Y:S01]  /*28b0*/  LOP3.LUT R49, R6, 0x38, RZ, 0xfc, !PT ;  /* 0x0000003806317812 */ /* 0x000fe200078efcff */
[----:B------:R-:W-:Y:S01]  /*28c0*/  IMAD.HI.U32 R47, R7, R54, RZ ;  /* 0x00000036072f7227 */ /* 0x000fe200078e00ff */
[----:B------:R-:W-:-:S02]  /*28d0*/  ISETP.GE.AND P2, PT, R51, RZ, PT ;  /* 0x000000ff3300720c */ /* 0x000fc40003f46270 */
[----:B------:R-:W-:Y:S01]  /*28e0*/  IABS R62, R49 ;  /* 0x00000031003e7213 */ /* 0x000fe20000000000 */
[----:B------:R-:W-:Y:S01]  /*28f0*/  @!P5 IMAD.IADD R46, R46, 0x1, -R5 ;  /* 0x000000012e2ed824 */ /* 0x000fe200078e0a05 */
[----:B------:R-:W-:Y:S01]  /*2900*/  LOP3.LUT R51, R6, 0x34, RZ, 0xfc, !PT ;  /* 0x0000003406337812 */ /* 0x000fe200078efcff */
[----:B------:R-:W-:Y:S01]  /*2910*/  IMAD.MOV R47, RZ, RZ, -R47 ;  /* 0x000000ffff2f7224 */ /* 0x000fe200078e0a2f */
[----:B------:R-:W-:Y:S01]  /*2920*/  ISETP.GE.AND P0, PT, R49, RZ, PT ;  /* 0x000000ff3100720c */ /* 0x000fe20003f06270 */
[----:B------:R-:W-:Y:S01]  /*2930*/  IMAD.MOV.U32 R56, RZ, RZ, R44 ;  /* 0x000000ffff387224 */ /* 0x000fe200078e002c */
[----:B------:R-:W-:Y:S01]  /*2940*/  IABS R64, R51 ;  /* 0x0000003300407213 */ /* 0x000fe20000000000 */
[----:B------:R-:W-:Y:S01]  /*2950*/  @!P4 IMAD.IADD R52, R52, 0x1, -R5 ;  /* 0x000000013434c824 */ /* 0x000fe200078e0a05 */
[----:B------:R-:W-:Y:S01]  /*2960*/  LOP3.LUT R49, R6, 0x2c, RZ, 0xfc, !PT ;  /* 0x0000002c06317812 */ /* 0x000fe200078efcff */
[----:B------:R-:W-:Y:S01]  /*2970*/  IMAD R54, R5, R47, R54 ;  /* 0x0000002f05367224 */ /* 0x000fe200078e0236 */
[----:B------:R-:W-:Y:S01]  /*2980*/  ISETP.GE.AND P5, PT, R55, RZ, PT ;  /* 0x000000ff3700720c */ /* 0x000fe20003fa6270 */
[----:B------:R-:W-:Y:S01]  /*2990*/  @!P1 IMAD.MOV R56, RZ, RZ, -R56 ;  /* 0x000000ffff389224 */ /* 0x000fe200078e0a38 */
[----:B------:R-:W-:Y:S01]  /*29a0*/  ISETP.GT.U32.AND P1, PT, R5, R52, PT ;  /* 0x000000340500720c */ /* 0x000fe20003f24070 */
[----:B------:R-:W-:-:S02]  /*29b0*/  IMAD.MOV.U32 R58, RZ, RZ, R46 ;  /* 0x000000ffff3a7224 */ /* 0x000fc400078e002e */
[----:B------:R-:W-:-:S04]  /*29c0*/  IMAD.HI.U32 R44, R7, R62, RZ ;  /* 0x0000003e072c7227 */ /* 0x000fc800078e00ff */
[----:B------:R-:W-:Y:S01]  /*29d0*/  @!P3 IMAD.MOV R58, RZ, RZ, -R58 ;  /* 0x000000ffff3ab224 */ /* 0x000fe200078e0a3a */
[----:B------:R-:W-:Y:S01]  /*29e0*/  ISETP.GT.U32.AND P3, PT, R5, R54, PT ;  /* 0x000000360500720c */ /* 0x000fe20003f64070 */
[--C-:B------:R-:W-:Y:S01]  /*29f0*/  @!P6 IMAD.IADD R50, R50, 0x1, -R5.reuse ;  /* 0x000000013232e824 */ /* 0x100fe200078e0a05 */
[----:B------:R-:W-:Y:S01]  /*2a00*/  ISETP.GE.AND P6, PT, R53, RZ, PT ;  /* 0x000000ff3500720c */ /* 0x000fe20003fc6270 */
[----:B------:R-:W-:Y:S01]  /*2a10*/  IMAD.MOV R44, RZ, RZ, -R44 ;  /* 0x000000ffff2c7224 */ /* 0x000fe200078e0a2c */
[----:B------:R-:W-:Y:S01]  /*2a20*/  LOP3.LUT R53, R6, 0x30, RZ, 0xfc, !PT ;  /* 0x0000003006357812 */ /* 0x000fe200078efcff */
[----:B------:R-:W-:Y:S01]  /*2a30*/  @!P1 IMAD.IADD R52, R52, 0x1, -R5 ;  /* 0x0000000134349824 */ /* 0x000fe200078e0a05 */
[C---:B------:R-:W-:Y:S01]  /*2a40*/  ISETP.GT.U32.AND P4, PT, R5.reuse, R50, PT ;  /* 0x000000320500720c */ /* 0x040fe20003f84070 */
[----:B------:R-:W-:Y:S01]  /*2a50*/  IMAD R44, R5, R44, R62 ;  /* 0x0000002c052c7224 */ /* 0x000fe200078e023e */
[----:B------:R-:W-:Y:S01]  /*2a60*/  IABS R48, R53 ;  /* 0x0000003500307213 */ /* 0x000fe20000000000 */
[----:B------:R-:W-:-:S03]  /*2a70*/  IMAD.HI.U32 R46, R7, R64, RZ ;  /* 0x00000040072e7227 */ /* 0x000fc600078e00ff */
[----:B------:R-:W-:Y:S01]  /*2a80*/  ISETP.GT.U32.AND P1, PT, R5, R44, PT ;  /* 0x0000002c0500720c */ /* 0x000fe20003f24070 */
[----:B------:R-:W-:Y:S02]  /*2a90*/  @!P3 IMAD.IADD R54, R54, 0x1, -R5 ;  /* 0x000000013636b824 */ /* 0x000fe400078e0a05 */
[----:B------:R-:W-:Y:S02]  /*2aa0*/  IMAD.MOV R46, RZ, RZ, -R46 ;  /* 0x000000ffff2e7224 */ /* 0x000fe400078e0a2e */
[----:B------:R-:W-:Y:S01]  /*2ab0*/  IMAD.HI.U32 R47, R7, R48, RZ ;  /* 0x00000030072f7227 */ /* 0x000fe200078e00ff */
[----:B------:R-:W-:-:S03]  /*2ac0*/  ISETP.GT.U32.AND P3, PT, R5, R54, PT ;  /* 0x000000360500720c */ /* 0x000fc60003f64070 */
[--C-:B------:R-:W-:Y:S01]  /*2ad0*/  @!P4 IMAD.IADD R50, R50, 0x1, -R5.reuse ;  /* 0x000000013232c824 */ /* 0x100fe200078e0a05 */
[----:B------:R-:W-:Y:S01]  /*2ae0*/  ISETP.GE.AND P4, PT, R51, RZ, PT ;  /* 0x000000ff3300720c */ /* 0x000fe20003f86270 */
[C---:B------:R-:W-:Y:S01]  /*2af0*/  IMAD R46, R5.reuse, R46, R64 ;  /* 0x0000002e052e7224 */ /* 0x040fe200078e0240 */
[----:B------:R-:W-:Y:S01]  /*2b00*/  LOP3.LUT R51, R6, 0x28, RZ, 0xfc, !PT ;  /* 0x0000002806337812 */ /* 0x000fe200078efcff */
[----:B------:R-:W-:Y:S01]  /*2b10*/  IMAD.MOV.U32 R62, RZ, RZ, R50 ;  /* 0x000000ffff3e7224 */ /* 0x000fe200078e0032 */
[----:B------:R-:W-:Y:S01]  /*2b20*/  IABS R50, R49 ;  /* 0x0000003100327213 */ /* 0x000fe20000000000 */
[----:B------:R-:W-:Y:S02]  /*2b30*/  @!P1 IMAD.IADD R44, R44, 0x1, -R5 ;  /* 0x000000012c2c9824 */ /* 0x000fe400078e0a05 */
[----:B------:R-:W-:Y:S02]  /*2b40*/  IMAD.MOV R47, RZ, RZ, -R47 ;  /* 0x000000ffff2f7224 */ /* 0x000fe400078e0a2f */
[----:B------:R-:W-:Y:S01]  /*2b50*/  @!P2 IMAD.MOV R62, RZ, RZ, -R62 ;  /* 0x000000ffff3ea224 */ /* 0x000fe200078e0a3e */
[C---:B------:R-:W-:Y:S01]  /*2b60*/  ISETP.GT.U32.AND P2, PT, R5.reuse, R46, PT ;  /* 0x0000002e0500720c */ /* 0x040fe20003f44070 */
[C---:B------:R-:W-:Y:S01]  /*2b70*/  IMAD R48, R5.reuse, R47, R48 ;  /* 0x0000002f05307224 */ /* 0x040fe200078e0230 */
[----:B------:R-:W-:Y:S01]  /*2b80*/  ISETP.GT.U32.AND P1, PT, R5, R44, PT ;  /* 0x0000002c0500720c */ /* 0x000fe20003f24070 */
[----:B------:R-:W-:-:S02]  /*2b90*/  @!P3 IMAD.IADD R54, R54, 0x1, -R5 ;  /* 0x000000013636b824 */ /* 0x000fc400078e0a05 */
[----:B------:R-:W-:Y:S01]  /*2ba0*/  IMAD.HI.U32 R47, R7, R50, RZ ;  /* 0x00000032072f7227 */ /* 0x000fe200078e00ff */
[----:B------:R-:W-:-:S03]  /*2bb0*/  ISETP.GT.U32.AND P3, PT, R5, R48, PT ;  /* 0x000000300500720c */ /* 0x000fc60003f64070 */
[----:B------:R-:W-:Y:S02]  /*2bc0*/  IMAD.MOV.U32 R66, RZ, RZ, R54 ;  /* 0x000000ffff427224 */ /* 0x000fe400078e0036 */
[----:B------:R-:W-:Y:S01]  /*2bd0*/  IMAD.MOV.U32 R64, RZ, RZ, R52 ;  /* 0x000000ffff407224 */ /* 0x000fe200078e0034 */
[----:B------:R-:W-:Y:S01]  /*2be0*/  IABS R52, R51 ;  /* 0x0000003300347213 */ /* 0x000fe20000000000 */
[----:B------:R-:W-:Y:S01]  /*2bf0*/  @!P6 IMAD.MOV R66, RZ, RZ, -R66 ;  /* 0x000000ffff42e224 */ /* 0x000fe200078e0a42 */
[----:B------:R-:W-:Y:S01]  /*2c00*/  ISETP.GE.AND P6, PT, R49, RZ, PT ;  /* 0x000000ff3100720c */ /* 0x000fe20003fc6270 */
[----:B------:R-:W-:Y:S02]  /*2c10*/  @!P2 IMAD.IADD R46, R46, 0x1, -R5 ;  /* 0x000000012e2ea824 */ /* 0x000fe400078e0a05 */
[----:B------:R-:W-:Y:S02]  /*2c20*/  IMAD.MOV R49, RZ, RZ, -R47 ;  /* 0x000000ffff317224 */ /* 0x000fe400078e0a2f */
[--C-:B------:R-:W-:Y:S01]  /*2c30*/  @!P1 IMAD.IADD R44, R44, 0x1, -R5.reuse ;  /* 0x000000012c2c9824 */ /* 0x100fe200078e0a05 */
[C---:B------:R-:W-:Y:S01]  /*2c40*/  ISETP.GT.U32.AND P2, PT, R5.reuse, R46, PT ;  /* 0x0000002e0500720c */ /* 0x040fe20003f44070 */
[----:B------:R-:W-:Y:S01]  /*2c50*/  IMAD R50, R5, R49, R50 ;  /* 0x0000003105327224 */ /* 0x000fe200078e0232 */
[----:B------:R-:W-:Y:S01]  /*2c60*/  LOP3.LUT R49, R6, 0x24, RZ, 0xfc, !PT ;  /* 0x0000002406317812 */ /* 0x000fe200078efcff */
[----:B------:R-:W-:Y:S01]  /*2c70*/  IMAD.MOV.U32 R70, RZ, RZ, R44 ;  /* 0x000000ffff467224 */ /* 0x000fe200078e002c */
[----:B------:R-:W-:Y:S01]  /*2c80*/  ISETP.GE.AND P1, PT, R51, RZ, PT ;  /* 0x000000ff3300720c */ /* 0x000fe20003f26270 */
[----:B------:R-:W-:Y:S01]  /*2c90*/  @!P3 IMAD.IADD R48, R48, 0x1, -R5 ;  /* 0x000000013030b824 */ /* 0x000fe200078e0a05 */
[----:B------:R-:W-:Y:S01]  /*2ca0*/  LOP3.LUT R51, R6, 0x14, RZ, 0xfc, !PT ;  /* 0x0000001406337812 */ /* 0x000fe200078efcff */
[----:B------:R-:W-:Y:S01]  /*2cb0*/  @!P0 IMAD.MOV R70, RZ, RZ, -R70 ;  /* 0x000000ffff468224 */ /* 0x000fe200078e0a46 */
[----:B------:R-:W-:Y:S01]  /*2cc0*/  ISETP.GT.U32.AND P0, PT, R5, R50, PT ;  /* 0x000000320500720c */ /* 0x000fe20003f04070 */
[----:B------:R-:W-:Y:S01]  /*2cd0*/  IMAD.HI.U32 R47, R7, R52, RZ ;  /* 0x00000034072f7227 */ /* 0x000fe200078e00ff */
[----:B------:R-:W-:-:S02]  /*2ce0*/  ISETP.GT.U32.AND P3, PT, R5, R48, PT ;  /* 0x000000300500720c */ /* 0x000fc40003f64070 */
[----:B------:R-:W-:Y:S01]  /*2cf0*/  IABS R88, R51 ;  /* 0x0000003300587213 */ /* 0x000fe20000000000 */
[----:B------:R-:W-:Y:S02]  /*2d00*/  IMAD.MOV R47, RZ, RZ, -R47 ;  /* 0x000000ffff2f7224 */ /* 0x000fe400078e0a2f */
[--C-:B------:R-:W-:Y:S01]  /*2d10*/  @!P2 IMAD.IADD R46, R46, 0x1, -R5.reuse ;  /* 0x000000012e2ea824 */ /* 0x100fe200078e0a05 */
[----:B------:R-:W-:Y:S01]  /*2d20*/  ISETP.GE.AND P2, PT, R49, RZ, PT ;  /* 0x000000ff3100720c */ /* 0x000fe20003f46270 */
[----:B------:R-:W-:Y:S01]  /*2d30*/  @!P5 IMAD.MOV R64, RZ, RZ, -R64 ;  /* 0x000000ffff40d224 */ /* 0x000fe200078e0a40 */
[----:B------:R-:W-:Y:S01]  /*2d40*/  ISETP.GE.AND P5, PT, R53, RZ, PT ;  /* 0x000000ff3500720c */ /* 0x000fe20003fa6270 */
[C---:B------:R-:W-:Y:S01]  /*2d50*/  IMAD R44, R5.reuse, R47, R52 ;  /* 0x0000002f052c7224 */ /* 0x040fe200078e0234 */
[----:B------:R-:W-:Y:S01]  /*2d60*/  IABS R49, R49 ;  /* 0x0000003100317213 */ /* 0x000fe20000000000 */
[----:B------:R-:W-:Y:S01]  /*2d70*/  IMAD.MOV.U32 R72, RZ, RZ, R46 ;  /* 0x000000ffff487224 */ /* 0x000fe200078e002e */
[----:B------:R-:W-:Y:S01]  /*2d80*/  LOP3.LUT R46, R6, 0x20, RZ, 0xfc, !PT ;  /* 0x00000020062e7812 */ /* 0x000fe200078efcff */
[--C-:B------:R-:W-:Y:S01]  /*2d90*/  @!P0 IMAD.IADD R50, R50, 0x1, -R5.reuse ;  /* 0x0000000132328824 */ /* 0x100fe200078e0a05 */
[----:B------:R-:W-:Y:S01]  /*2da0*/  LOP3.LUT R47, R6, 0x18, RZ, 0xfc, !PT ;  /* 0x00000018062f7812 */ /* 0x000fe200078efcff */
[----:B------:R-:W-:Y:S01]  /*2db0*/  @!P3 IMAD.IADD R48, R48, 0x1, -R5 ;  /* 0x000000013030b824 */ /* 0x000fe200078e0a05 */
[C---:B------:R-:W-:Y:S01]  /*2dc0*/  ISETP.GT.U32.AND P3, PT, R5.reuse, R44, PT ;  /* 0x0000002c0500720c */ /* 0x040fe20003f64070 */
[----:B------:R-:W-:Y:S01]  /*2dd0*/  IMAD.MOV.U32 R52, RZ, RZ, R49 ;  /* 0x000000ffff347224 */ /* 0x000fe200078e0031 */
[----:B------:R-:W-:Y:S01]  /*2de0*/  IABS R49, R46 ;  /* 0x0000002e00317213 */ /* 0x000fe20000000000 */
[----:B------:R-:W-:Y:S01]  /*2df0*/  @!P4 IMAD.MOV R72, RZ, RZ, -R72 ;  /* 0x000000ffff48c224 */ /* 0x000fe200078e0a48 */
[----:B------:R-:W-:Y:S01]  /*2e00*/  ISETP.GT.U32.AND P0, PT, R5, R50, PT ;  /* 0x000000320500720c */ /* 0x000fe20003f04070 */
[----:B------:R-:W-:Y:S01]  /*2e10*/  IMAD.MOV.U32 R74, RZ, RZ, R48 ;  /* 0x000000ffff4a7224 */ /* 0x000fe200078e0030 */
[----:B------:R-:W-:Y:S01]  /*2e20*/  ISETP.GE.AND P4, PT, R46, RZ, PT ;  /* 0x000000ff2e00720c */ /* 0x000fe20003f86270 */
[----:B------:R-:W-:Y:S01]  /*2e30*/  IMAD.HI.U32 R46, R7, R52, RZ ;  /* 0x00000034072e7227 */ /* 0x000fe200078e00ff */
[----:B------:R-:W-:-:S02]  /*2e40*/  IABS R84, R47 ;  /* 0x0000002f00547213 */ /* 0x000fc40000000000 */
[----:B------:R-:W-:Y:S01]  /*2e50*/  LEA.HI R53, R184, R3, RZ, 0x1b ;  /* 0x00000003b8357211 */ /* 0x000fe200078fd8ff */
[----:B------:R-:W-:Y:S02]  /*2e60*/  IMAD.MOV.U32 R48, RZ, RZ, R49 ;  /* 0x000000ffff307224 */ /* 0x000fe400078e0031 */
[----:B------:R-:W-:Y:S02]  /*2e70*/  IMAD.MOV R46, RZ, RZ, -R46 ;  /* 0x000000ffff2e7224 */ /* 0x000fe400078e0a2e */
[----:B------:R-:W-:Y:S01]  /*2e80*/  @!P5 IMAD.MOV R74, RZ, RZ, -R74 ;  /* 0x000000ffff4ad224 */ /* 0x000fe200078e0a4a */
[----:B------:R-:W-:Y:S01]  /*2e90*/  ISETP.GE.AND P5, PT, R47, RZ, PT ;  /* 0x000000ff2f00720c */ /* 0x000fe20003fa6270 */
[----:B------:R-:W-:-:S04]  /*2ea0*/  IMAD.HI.U32 R47, R7, R48, RZ ;  /* 0x00000030072f7227 */ /* 0x000fc800078e00ff */
[C---:B------:R-:W-:Y:S01]  /*2eb0*/  IMAD R46, R5.reuse, R46, R52 ;  /* 0x0000002e052e7224 */ /* 0x040fe200078e0234 */
[----:B------:R-:W-:Y:S01]  /*2ec0*/  LOP3.LUT R52, R6, 0x10, RZ, 0xfc, !PT ;  /* 0x0000001006347812 */ /* 0x000fe200078efcff */
[----:B------:R-:W-:Y:S02]  /*2ed0*/  @!P3 IMAD.IADD R44, R44, 0x1, -R5 ;  /* 0x000000012c2cb824 */ /* 0x000fe400078e0a05 */
[----:B------:R-:W-:Y:S01]  /*2ee0*/  IMAD.MOV R49, RZ, RZ, -R47 ;  /* 0x000000ffff317224 */ /* 0x000fe200078e0a2f */
[----:B------:R-:W-:Y:S01]  /*2ef0*/  IABS R90, R52 ;  /* 0x00000034005a7213 */ /* 0x000fe20000000000 */
[----:B------:R-:W-:Y:S01]  /*2f00*/  @!P0 IMAD.IADD R50, R50, 0x1, -R5 ;  /* 0x0000000132328824 */ /* 0x000fe200078e0a05 */
[C---:B------:R-:W-:Y:S01]  /*2f10*/  ISETP.GT.U32.AND P0, PT, R5.reuse, R46, PT ;  /* 0x0000002e0500720c */ /* 0x040fe20003f04070 */
[C---:B------:R-:W-:Y:S01]  /*2f20*/  IMAD R48, R5.reuse, R49, R48 ;  /* 0x0000003105307224 */ /* 0x040fe200078e0230 */
[----:B------:R-:W-:Y:S01]  /*2f30*/  ISETP.GT.U32.AND P3, PT, R5, R44, PT ;  /* 0x0000002c0500720c */ /* 0x000fe20003f64070 */
[----:B------:R-:W-:Y:S01]  /*2f40*/  IMAD.MOV.U32 R76, RZ, RZ, R50 ;  /* 0x000000ffff4c7224 */ /* 0x000fe200078e0032 */
[C---:B------:R-:W-:Y:S01]  /*2f50*/  LOP3.LUT R49, R6.reuse, 0xc, RZ, 0xfc, !PT ;  /* 0x0000000c06317812 */ /* 0x040fe200078efcff */
[----:B------:R-:W-:Y:S01]  /*2f60*/  IMAD.HI.U32 R47, R7, R84, RZ ;  /* 0x00000054072f7227 */ /* 0x000fe200078e00ff */
[----:B------:R-:W-:-:S02]  /*2f70*/  LOP3.LUT R50, R6, 0x8, RZ, 0xfc, !PT ;  /* 0x0000000806327812 */ /* 0x000fc400078efcff */
[----:B------:R-:W-:Y:S01]  /*2f80*/  IABS R92, R49 ;  /* 0x00000031005c7213 */ /* 0x000fe20000000000 */
[----:B------:R-:W-:Y:S01]  /*2f90*/  @!P6 IMAD.MOV R76, RZ, RZ, -R76 ;  /* 0x000000ffff4ce224 */ /* 0x000fe200078e0a4c */
[----:B------:R-:W-:Y:S01]  /*2fa0*/  ISETP.GT.U32.AND P6, PT, R5, R48, PT ;  /* 0x000000300500720c */ /* 0x000fe20003fc4070 */
[----:B------:R-:W-:Y:S01]  /*2fb0*/  IMAD.MOV R47, RZ, RZ, -R47 ;  /* 0x000000ffff2f7224 */ /* 0x000fe200078e0a2f */
[----:B------:R-:W-:Y:S01]  /*2fc0*/  IABS R94, R50 ;  /* 0x00000032005e7213 */ /* 0x000fe20000000000 */
[--C-:B------:R-:W-:Y:S02]  /*2fd0*/  @!P0 IMAD.IADD R46, R46, 0x1, -R5.reuse ;  /* 0x000000012e2e8824 */ /* 0x100fe400078e0a05 */
[----:B------:R-:W-:Y:S01]  /*2fe0*/  @!P3 IMAD.IADD R44, R44, 0x1, -R5 ;  /* 0x000000012c2cb824 */ /* 0x000fe200078e0a05 */
[----:B------:R-:W-:Y:S01]  /*2ff0*/  ISETP.GE.AND P3, PT, R51, RZ, PT ;  /* 0x000000ff3300720c */ /* 0x000fe20003f66270 */
[C---:B------:R-:W-:Y:S01]  /*3000*/  IMAD R84, R5.reuse, R47, R84 ;  /* 0x0000002f05547224 */ /* 0x040fe200078e0254 */
[----:B------:R-:W-:Y:S01]  /*3010*/  ISETP.GT.U32.AND P0, PT, R5, R46, PT ;  /* 0x0000002e0500720c */ /* 0x000fe20003f04070 */
[----:B------:R-:W-:-:S02]  /*3020*/  IMAD.MOV.U32 R78, RZ, RZ, R44 ;  /* 0x000000ffff4e7224 */ /* 0x000fc400078e002c */
[----:B------:R-:W-:-:S04]  /*3030*/  IMAD.HI.U32 R44, R7, R88, RZ ;  /* 0x00000058072c7227 */ /* 0x000fc800078e00ff */
[----:B------:R-:W-:Y:S02]  /*3040*/  @!P6 IMAD.IADD R48, R48, 0x1, -R5 ;  /* 0x000000013030e824 */ /* 0x000fe400078e0a05 */
[----:B------:R-:W-:Y:S02]  /*3050*/  IMAD.MOV R44, RZ, RZ, -R44 ;  /* 0x000000ffff2c7224 */ /* 0x000fe400078e0a2c */
[----:B------:R-:W-:Y:S01]  /*3060*/  IMAD.HI.U32 R47, R7, R90, RZ ;  /* 0x0000005a072f7227 */ /* 0x000fe200078e00ff */
[----:B------:R-:W-:-:S03]  /*3070*/  ISETP.GT.U32.AND P6, PT, R5, R48, PT ;  /* 0x000000300500720c */ /* 0x000fc60003fc4070 */
[C---:B------:R-:W-:Y:S02]  /*3080*/  IMAD R88, R5.reuse, R44, R88 ;  /* 0x0000002c05587224 */ /* 0x040fe400078e0258 */
[----:B------:R-:W-:Y:S02]  /*3090*/  IMAD.MOV R47, RZ, RZ, -R47 ;  /* 0x000000ffff2f7224 */ /* 0x000fe400078e0a2f */
[----:B------:R-:W-:Y:S01]  /*30a0*/  @!P0 IMAD.IADD R46, R46, 0x1, -R5 ;  /* 0x000000012e2e8824 */ /* 0x000fe200078e0a05 */
[C---:B------:R-:W-:Y:S01]  /*30b0*/  ISETP.GT.U32.AND P0, PT, R5.reuse, R88, PT ;  /* 0x000000580500720c */ /* 0x040fe20003f04070 */
[----:B------:R-:W-:Y:S02]  /*30c0*/  IMAD R90, R5, R47, R90 ;  /* 0x0000002f055a7224 */ /* 0x000fe400078e025a */
[----:B------:R-:W-:-:S04]  /*30d0*/  IMAD.HI.U32 R44, R7, R92, RZ ;  /* 0x0000005c072c7227 */ /* 0x000fc800078e00ff */
[--C-:B------:R-:W-:Y:S01]  /*30e0*/  @!P6 IMAD.IADD R48, R48, 0x1, -R5.reuse ;  /* 0x000000013030e824 */ /* 0x100fe200078e0a05 */
[C---:B------:R-:W-:Y:S01]  /*30f0*/  ISETP.GT.U32.AND P6, PT, R5.reuse, R90, PT ;  /* 0x0000005a0500720c */ /* 0x040fe20003fc4070 */
[----:B------:R-:W-:Y:S01]  /*3100*/  @!P1 IMAD.MOV R78, RZ, RZ, -R78 ;  /* 0x000000ffff4e9224 */ /* 0x000fe200078e0a4e */
[----:B------:R-:W-:Y:S01]  /*3110*/  ISETP.GT.U32.AND P1, PT, R5, R84, PT ;  /* 0x000000540500720c */ /* 0x000fe20003f24070 */
[----:B------:R-:W-:Y:S02]  /*3120*/  IMAD.MOV R44, RZ, RZ, -R44 ;  /* 0x000000ffff2c7224 */ /* 0x000fe400078e0a2c */
[----:B------:R-:W-:Y:S02]  /*3130*/  @!P0 IMAD.IADD R88, R88, 0x1, -R5 ;  /* 0x0000000158588824 */ /* 0x000fe400078e0a05 */
[----:B------:R-:W-:Y:S02]  /*3140*/  IMAD.MOV.U32 R80, RZ, RZ, R46 ;  /* 0x000000ffff507224 */ /* 0x000fe400078e002e */
[----:B------:R-:W-:Y:S01]  /*3150*/  IMAD.HI.U32 R46, R7, R94, RZ ;  /* 0x0000005e072e7227 */ /* 0x000fe200078e00ff */
[----:B------:R-:W-:-:S03]  /*3160*/  ISETP.GT.U32.AND P0, PT, R5, R88, PT ;  /* 0x000000580500720c */ /* 0x000fc60003f04070 */
[--C-:B------:R-:W-:Y:S02]  /*3170*/  @!P6 IMAD.IADD R90, R90, 0x1, -R5.reuse ;  /* 0x000000015a5ae824 */ /* 0x100fe400078e0a05 */
[C---:B------:R-:W-:Y:S02]  /*3180*/  IMAD R92, R5.reuse, R44, R92 ;  /* 0x0000002c055c7224 */ /* 0x040fe400078e025c */
[----:B------:R-:W-:Y:S01]  /*3190*/  IMAD.MOV R46, RZ, RZ, -R46 ;  /* 0x000000ffff2e7224 */ /* 0x000fe200078e0a2e */
[C---:B------:R-:W-:Y:S01]  /*31a0*/  ISETP.GT.U32.AND P6, PT, R5.reuse, R90, PT ;  /* 0x0000005a0500720c */ /* 0x040fe20003fc4070 */
[--C-:B------:R-:W-:Y:S02]  /*31b0*/  @!P1 IMAD.IADD R84, R84, 0x1, -R5.reuse ;  /* 0x0000000154549824 */ /* 0x100fe400078e0a05 */
[C---:B------:R-:W-:Y:S02]  /*31c0*/  IMAD R94, R5.reuse, R46, R94 ;  /* 0x0000002e055e7224 */ /* 0x040fe400078e025e */
[----:B------:R-:W-:Y:S01]  /*31d0*/  @!P0 IMAD.IADD R88, R88, 0x1, -R5 ;  /* 0x0000000158588824 */ /* 0x000fe200078e0a05 */
[----:B------:R-:W-:Y:S01]  /*31e0*/  ISETP.GT.U32.AND P0, PT, R5, R92, PT ;  /* 0x0000005c0500720c */ /* 0x000fe20003f04070 */
[----:B------:R-:W-:Y:S01]  /*31f0*/  VIADD R55, R53, 0xfc ;  /* 0x000000fc35377836 */ /* 0x000fe20000000000 */
[----:B------:R-:W-:Y:S01]  /*3200*/  ISETP.GT.U32.AND P1, PT, R5, R84, PT ;  /* 0x000000540500720c */ /* 0x000fe20003f24070 */
[----:B------:R-:W-:-:S02]  /*3210*/  IMAD.MOV.U32 R82, RZ, RZ, R48 ;  /* 0x000000ffff527224 */ /* 0x000fc400078e0030 */
[----:B------:R-:W-:Y:S01]  /*3220*/  IMAD.HI.U32 R47, R7, R96, RZ ;  /* 0x00000060072f7227 */ /* 0x000fe200078e00ff */
[----:B------:R-:W-:-:S03]  /*3230*/  IABS R48, R55 ;  /* 0x0000003700307213 */ /* 0x000fc60000000000 */
[--C-:B------:R-:W-:Y:S01]  /*3240*/  @!P6 IMAD.IADD R90, R90, 0x1, -R5.reuse ;  /* 0x000000015a5ae824 */ /* 0x100fe200078e0a05 */
[----:B------:R-:W-:Y:S01]  /*3250*/  ISETP.GT.U32.AND P6, PT, R5, R94, PT ;  /* 0x0000005e0500720c */ /* 0x000fe20003fc4070 */
[----:B------:R-:W-:Y:S02]  /*3260*/  VIADD R57, R53, 0xdc ;  /* 0x000000dc35397836 */ /* 0x000fe40000000000 */
[--C-:B------:R-:W-:Y:S02]  /*3270*/  @!P0 IMAD.IADD R92, R92, 0x1, -R5.reuse ;  /* 0x000000015c5c8824 */ /* 0x100fe400078e0a05 */
[----:B------:R-:W-:Y:S01]  /*3280*/  @!P4 IMAD.MOV R82, RZ, RZ, -R82 ;  /* 0x000000ffff52c224 */ /* 0x000fe200078e0a52 */
[----:B------:R-:W-:Y:S01]  /*3290*/  ISETP.GE.AND P4, PT, R49, RZ, PT ;  /* 0x000000ff3100720c */ /* 0x000fe20003f86270 */
[----:B------:R-:W-:Y:S01]  /*32a0*/  @!P1 IMAD.IADD R84, R84, 0x1, -R5 ;  /* 0x0000000154549824 */ /* 0x000fe200078e0a05 */
[----:B------:R-:W-:Y:S01]  /*32b0*/  ISETP.GT.U32.AND P0, PT, R5, R92, PT ;  /* 0x0000005c0500720c */ /* 0x000fe20003f04070 */
[----:B------:R-:W-:Y:S01]  /*32c0*/  IMAD.MOV R49, RZ, RZ, -R47 ;  /* 0x000000ffff317224 */ /* 0x000fe200078e0a2f */
[----:B------:R-:W-:Y:S01]  /*32d0*/  ISETP.GE.AND P1, PT, R50, RZ, PT ;  /* 0x000000ff3200720c */ /* 0x000fe20003f26270 */
[----:B------:R-:W-:Y:S01]  /*32e0*/  VIADD R59, R53, 0xbc ;  /* 0x000000bc353b7836 */ /* 0x000fe20000000000 */
[----:B------:R-:W-:Y:S01]  /*32f0*/  IABS R50, R57 ;  /* 0x0000003900327213 */ /* 0x000fe20000000000 */
[----:B------:R-:W-:-:S02]  /*3300*/  @!P6 IMAD.IADD R94, R94, 0x1, -R5 ;  /* 0x000000015e5ee824 */ /* 0x000fc400078e0a05 */
[----:B------:R-:W-:-:S03]  /*3310*/  IMAD.HI.U32 R44, R7, R48, RZ ;  /* 0x00000030072c7227 */ /* 0x000fc600078e00ff */
[C---:B------:R-:W-:Y:S01]  /*3320*/  ISETP.GT.U32.AND P6, PT, R5.reuse, R94, PT ;  /* 0x0000005e0500720c */ /* 0x040fe20003fc4070 */
[----:B------:R-:W-:Y:S02]  /*3330*/  IMAD R96, R5, R49, R96 ;  /* 0x0000003105607224 */ /* 0x000fe400078e0260 */
[----:B------:R-:W-:Y:S01]  /*3340*/  @!P2 IMAD.MOV R80, RZ, RZ, -R80 ;  /* 0x000000ffff50a224 */ /* 0x000fe200078e0a50 */
[----:B------:R-:W-:Y:S01]  /*3350*/  ISETP.GE.AND P2, PT, R52, RZ, PT ;  /* 0x000000ff3400720c */ /* 0x000fe20003f46270 */
[----:B------:R-:W-:Y:S01]  /*3360*/  IMAD.MOV R44, RZ, RZ, -R44 ;  /* 0x000000ffff2c7224 */ /* 0x000fe200078e0a2c */
[----:B------:R-:W-:Y:S01]  /*3370*/  IABS R52, R59 ;  /* 0x0000003b00347213 */ /* 0x000fe20000000000 */
[----:B------:R-:W-:-:S04]  /*3380*/  IMAD.HI.U32 R46, R7, R50, RZ ;  /* 0x00000032072e7227 */ /* 0x000fc800078e00ff */
[----:B------:R-:W-:Y:S01]  /*3390*/  @!P0 IMAD.IADD R92, R92, 0x1, -R5 ;  /* 0x000000015c5c8824 */ /* 0x000fe200078e0a05 */
[C---:B------:R-:W-:Y:S01]  /*33a0*/  ISETP.GT.U32.AND P0, PT, R5.reuse, R96, PT ;  /* 0x000000600500720c */ /* 0x040fe20003f04070 */
[----:B------:R-:W-:Y:S02]  /*33b0*/  IMAD R44, R5, R44, R48 ;  /* 0x0000002c052c7224 */ /* 0x000fe400078e0230 */
[----:B------:R-:W-:Y:S02]  /*33c0*/  IMAD.MOV R46, RZ, RZ, -R46 ;  /* 0x000000ffff2e7224 */ /* 0x000fe400078e0a2e */
[----:B------:R-:W-:Y:S02]  /*33d0*/  VIADD R61, R53, 0x9c ;  /* 0x0000009c353d7836 */ /* 0x000fe40000000000 */
[----:B------:R-:W-:-:S04]  /*33e0*/  IMAD.HI.U32 R47, R7, R52, RZ ;  /* 0x00000034072f7227 */ /* 0x000fc800078e00ff */
[----:B------:R-:W-:Y:S01]  /*33f0*/  @!P6 IMAD.IADD R94, R94, 0x1, -R5 ;  /* 0x000000015e5ee824 */ /* 0x000fe200078e0a05 */
[C---:B------:R-:W-:Y:S01]  /*3400*/  ISETP.GT.U32.AND P6, PT, R5.reuse, R44, PT ;  /* 0x0000002c0500720c */ /* 0x040fe20003fc4070 */
[----:B------:R-:W-:Y:S01]  /*3410*/  IMAD R46, R5, R46, R50 ;  /* 0x0000002e052e7224 */ /* 0x000fe200078e0232 */
[----:B------:R-:W-:Y:S01]  /*3420*/  IABS R50, R61 ;  /* 0x0000003d00327213 */ /* 0x000fe20000000000 */
[----:B------:R-:W-:Y:S02]  /*3430*/  IMAD.MOV R47, RZ, RZ, -R47 ;  /* 0x000000ffff2f7224 */ /* 0x000fe400078e0a2f */
[----:B------:R-:W-:Y:S02]  /*3440*/  VIADD R63, R53, 0x7c ;  /* 0x0000007c353f7836 */ /* 0x000fe40000000000 */
[----:B------:R-:W-:Y:S02]  /*3450*/  IMAD R48, R5, R47, R52 ;  /* 0x0000002f05307224 */ /* 0x000fe400078e0234 */
[----:B------:R-:W-:Y:S01]  /*3460*/  IMAD.HI.U32 R47, R7, R50, RZ ;  /* 0x00000032072f7227 */ /* 0x000fe200078e00ff */
[----:B------:R-:W-:-:S03]  /*3470*/  IABS R52, R63 ;  /* 0x0000003f00347213 */ /* 0x000fc60000000000 */
[----:B------:R-:W-:Y:S01]  /*3480*/  @!P0 IMAD.IADD R96, R96, 0x1, -R5 ;  /* 0x0000000160608824 */ /* 0x000fe200078e0a05 */
[C---:B------:R-:W-:Y:S01]  /*3490*/  ISETP.GT.U32.AND P0, PT, R5.reuse, R46, PT ;  /* 0x0000002e0500720c */ /* 0x040fe20003f04070 */
[----:B------:R-:W-:Y:S02]  /*34a0*/  IMAD.MOV R47, RZ, RZ, -R47 ;  /* 0x000000ffff2f7224 */ /* 0x000fe400078e0a2f */
[----:B------:R-:W-:Y:S01]  /*34b0*/  @!P6 IMAD.IADD R44, R44, 0x1, -R5 ;  /* 0x000000012c2ce824 */ /* 0x000fe200078e0a05 */
[C---:B------:R-:W-:Y:S01]  /*34c0*/  ISETP.GT.U32.AND P6, PT, R5.reuse, R48, PT ;  /* 0x000000300500720c */ /* 0x040fe20003fc4070 */
[----:B------:R-:W-:Y:S02]  /*34d0*/  IMAD R50, R5, R47, R50 ;  /* 0x0000002f05327224 */ /* 0x000fe400078e0232 */
[----:B------:R-:W-:-:S04]  /*34e0*/  IMAD.HI.U32 R47, R7, R52, RZ ;  /* 0x00000034072f7227 */ /* 0x000fc800078e00ff */
[----:B------:R-:W-:Y:S02]  /*34f0*/  IMAD.MOV R47, RZ, RZ, -R47 ;  /* 0x000000ffff2f7224 */ /* 0x000fe400078e0a2f */
[--C-:B------:R-:W-:Y:S01]  /*3500*/  @!P0 IMAD.IADD R46, R46, 0x1, -R5.reuse ;  /* 0x000000012e2e8824 */ /* 0x100fe200078e0a05 */
[C---:B------:R-:W-:Y:S01]  /*3510*/  ISETP.GT.U32.AND P0, PT, R5.reuse, R50, PT ;  /* 0x000000320500720c */ /* 0x040fe20003f04070 */
[----:B------:R-:W-:Y:S02]  /*3520*/  IMAD R52, R5, R47, R52 ;  /* 0x0000002f05347224 */ /* 0x000fe400078e0234 */
[----:B------:R-:W-:Y:S02]  /*3530*/  VIADD R65, R53, 0x5c ;  /* 0x0000005c35417836 */ /* 0x000fe40000000000 */
[----:B------:R-:W-:Y:S01]  /*3540*/  @!P6 IMAD.IADD R48, R48, 0x1, -R5 ;  /* 0x000000013030e824 */ /* 0x000fe200078e0a05 */
[----:B------:R-:W-:Y:S01]  /*3550*/  ISETP.GT.U32.AND P6, PT, R5, R52, PT ;  /* 0x000000340500720c */ /* 0x000fe20003fc4070 */
[C---:B------:R-:W-:Y:S01]  /*3560*/  VIADD R67, R53.reuse, 0x3c ;  /* 0x0000003c35437836 */ /* 0x040fe20000000000 */
[----:B------:R-:W-:Y:S01]  /*3570*/  IABS R54, R65 ;  /* 0x0000004100367213 */ /* 0x000fe20000000000 */
[----:B------:R-:W-:-:S02]  /*3580*/  VIADD R53, R53, 0x1c ;  /* 0x0000001c35357836 */ /* 0x000fc40000000000 */
[----:B------:R-:W-:Y:S01]  /*3590*/  IMAD.MOV.U32 R86, RZ, RZ, R84 ;  /* 0x000000ffff567224 */ /* 0x000fe200078e0054 */
[----:B------:R-:W-:Y:S01]  /*35a0*/  IABS R68, R67 ;  /* 0x0000004300447213 */ /* 0x000fe20000000000 */
[----:B------:R-:W-:Y:S01]  /*35b0*/  @!P0 IMAD.IADD R50, R50, 0x1, -R5 ;  /* 0x0000000132328824 */ /* 0x000fe200078e0a05 */
[----:B------:R-:W-:Y:S01]  /*35c0*/  ISETP.GT.U32.AND P0, PT, R5, R96, PT ;  /* 0x000000600500720c */ /* 0x000fe20003f04070 */
[----:B------:R-:W-:Y:S01]  /*35d0*/  IMAD.HI.U32 R49, R7, R54, RZ ;  /* 0x0000003607317227 */ /* 0x000fe200078e00ff */
[----:B------:R-:W-:-:S03]  /*35e0*/  IABS R98, R53 ;  /* 0x0000003500627213 */ /* 0x000fc60000000000 */
[----:B------:R-:W-:Y:S01]  /*35f0*/  @!P5 IMAD.MOV R86, RZ, RZ, -R86 ;  /* 0x000000ffff56d224 */ /* 0x000fe200078e0a56 */
[C---:B------:R-:W-:Y:S01]  /*3600*/  ISETP.GT.U32.AND P5, PT, R5.reuse, R46, PT ;  /* 0x0000002e0500720c */ /* 0x040fe20003fa4070 */
[----:B------:R-:W-:Y:S02]  /*3610*/  IMAD.MOV R49, RZ, RZ, -R49 ;  /* 0x000000ffff317224 */ /* 0x000fe400078e0a31 */
[----:B------:R-:W-:Y:S02]  /*3620*/  @!P6 IMAD.IADD R52, R52, 0x1, -R5 ;  /* 0x000000013434e824 */ /* 0x000fe400078e0a05 */
[----:B------:R-:W-:Y:S01]  /*3630*/  @!P4 IMAD.MOV R92, RZ, RZ, -R92 ;  /* 0x000000ffff5cc224 */ /* 0x000fe200078e0a5c */
[----:B------:R-:W-:Y:S01]  /*3640*/  ISETP.GT.U32.AND P4, PT, R5, R50, PT ;  /* 0x000000320500720c */ /* 0x000fe20003f84070 */
[----:B------:R-:W-:Y:S01]  /*3650*/  IMAD.HI.U32 R51, R7, R68, RZ ;  /* 0x0000004407337227 */ /* 0x000fe200078e00ff */
[----:B------:R-:W-:-:S03]  /*3660*/  ISETP.GT.U32.AND P6, PT, R5, R52, PT ;  /* 0x000000340500720c */ /* 0x000fc60003fc4070 */
[----:B------:R-:W-:-:S04]  /*3670*/  IMAD.HI.U32 R47, R7, R98, RZ ;  /* 0x00000062072f7227 */ /* 0x000fc800078e00ff */
[----:B------:R-:W-:Y:S01]  /*3680*/  @!P3 IMAD.MOV R88, RZ, RZ, -R88 ;  /* 0x000000ffff58b224 */ /* 0x000fe200078e0a58 */
[C---:B------:R-:W-:Y:S01]  /*3690*/  ISETP.GT.U32.AND P3, PT, R5.reuse, R44, PT ;  /* 0x0000002c0500720c */ /* 0x040fe20003f64070 */
[----:B------:R-:W-:Y:S02]  /*36a0*/  IMAD R54, R5, R49, R54 ;  /* 0x0000003105367224 */ /* 0x000fe400078e0236 */
[----:B------:R-:W-:Y:S02]  /*36b0*/  IMAD.MOV R51, RZ, RZ, -R51 ;  /* 0x000000ffff337224 */ /* 0x000fe400078e0a33 */
[----:B------:R-:W-:-:S04]  /*36c0*/  IMAD.HI.U32 R7, R7, R100, RZ ;  /* 0x0000006407077227 */ /* 0x000fc800078e00ff */
[----:B------:R-:W-:Y:S02]  /*36d0*/  IMAD.MOV R47, RZ, RZ, -R47 ;  /* 0x000000ffff2f7224 */ /* 0x000fe400078e0a2f */
[----:B------:R-:W-:Y:S01]  /*36e0*/  @!P0 IMAD.IADD R96, R96, 0x1, -R5 ;  /* 0x0000000160608824 */ /* 0x000fe200078e0a05 */
[C---:B------:R-:W-:Y:S01]  /*36f0*/  ISETP.GT.U32.AND P0, PT, R5.reuse, R54, PT ;  /* 0x000000360500720c */ /* 0x040fe20003f04070 */
[C---:B------:R-:W-:Y:S02]  /*3700*/  IMAD R68, R5.reuse, R51, R68 ;  /* 0x0000003305447224 */ /* 0x040fe400078e0244 */
[----:B------:R-:W-:Y:S02]  /*3710*/  IMAD.MOV R7, RZ, RZ, -R7 ;  /* 0x000000ffff077224 */ /* 0x000fe400078e0a07 */
[C---:B------:R-:W-:Y:S02]  /*3720*/  IMAD R84, R5.reuse, R47, R98 ;  /* 0x0000002f05547224 */ /* 0x040fe400078e0262 */
[--C-:B------:R-:W-:Y:S01]  /*3730*/  @!P5 IMAD.IADD R46, R46, 0x1, -R5.reuse ;  /* 0x000000012e2ed824 */ /* 0x100fe200078e0a05 */
[C---:B------:R-:W-:Y:S01]  /*3740*/  ISETP.GT.U32.AND P5, PT, R5.reuse, R68, PT ;  /* 0x000000440500720c */ /* 0x040fe20003fa4070 */
[C---:B------:R-:W-:Y:S01]  /*3750*/  IMAD R98, R5.reuse, R7, R100 ;  /* 0x0000000705627224 */ /* 0x040fe200078e0264 */
[----:B------:R-:W-:Y:S01]  /*3760*/  CS2R R100, SRZ ;  /* 0x0000000000647805 */ /* 0x000fe2000001ff00 */
[--C-:B------:R-:W-:Y:S01]  /*3770*/  @!P4 IMAD.IADD R50, R50, 0x1, -R5.reuse ;  /* 0x000000013232c824 */ /* 0x100fe200078e0a05 */
[C---:B------:R-:W-:Y:S01]  /*3780*/  ISETP.GT.U32.AND P4, PT, R5.reuse, R84, PT ;  /* 0x000000540500720c */ /* 0x040fe20003f84070 */
[----:B------:R-:W-:Y:S01]  /*3790*/  @!P2 IMAD.MOV R90, RZ, RZ, -R90 ;  /* 0x000000ffff5aa224 */ /* 0x000fe200078e0a5a */
[----:B------:R-:W-:Y:S01]  /*37a0*/  ISETP.GT.U32.AND P2, PT, R5, R48, PT ;  /* 0x000000300500720c */ /* 0x000fe20003f44070 */
[--C-:B------:R-:W-:Y:S01]  /*37b0*/  @!P3 IMAD.IADD R44, R44, 0x1, -R5.reuse ;  /* 0x000000012c2cb824 */ /* 0x100fe200078e0a05 */
[----:B------:R-:W-:Y:S01]  /*37c0*/  ISETP.GE.AND P3, PT, R69, RZ, PT ;  /* 0x000000ff4500720c */ /* 0x000fe20003f66270 */
[--C-:B------:R-:W-:Y:S01]  /*37d0*/  @!P6 IMAD.IADD R52, R52, 0x1, -R5.reuse ;  /* 0x000000013434e824 */ /* 0x100fe200078e0a05 */
[----:B------:R-:W-:Y:S01]  /*37e0*/  ISETP.GT.U32.AND P6, PT, R5, R98, PT ;  /* 0x000000620500720c */ /* 0x000fe20003fc4070 */
[----:B------:R-:W-:Y:S01]  /*37f0*/  @!P0 IMAD.IADD R54, R54, 0x1, -R5 ;  /* 0x0000000136368824 */ /* 0x000fe200078e0a05 */
[----:B------:R-:W-:Y:S01]  /*3800*/  ISETP.GE.AND P0, PT, R57, RZ, PT ;  /* 0x000000ff3900720c */ /* 0x000fe20003f06270 */
[----:B------:R-:W-:-:S02]  /*3810*/  @!P1 IMAD.MOV R94, RZ, RZ, -R94 ;  /* 0x000000ffff5e9224 */ /* 0x000fc400078e0a5e */
[--C-:B------:R-:W-:Y:S01]  /*3820*/  @!P5 IMAD.IADD R68, R68, 0x1, -R5.reuse ;  /* 0x000000014444d824 */ /* 0x100fe200078e0a05 */
[----:B------:R-:W-:Y:S01]  /*3830*/  ISETP.GT.U32.AND P1, PT, R5, R54, PT ;  /* 0x000000360500720c */ /* 0x000fe20003f24070 */
[--C-:B------:R-:W-:Y:S01]  /*3840*/  @!P4 IMAD.IADD R84, R84, 0x1, -R5.reuse ;  /* 0x000000015454c824 */ /* 0x100fe200078e0a05 */
[----:B------:R-:W-:Y:S01]  /*3850*/  ISETP.GE.AND P4, PT, R61, RZ, PT ;  /* 0x000000ff3d00720c */ /* 0x000fe20003f86270 */
[--C-:B------:R-:W-:Y:S01]  /*3860*/  @!P2 IMAD.IADD R48, R48, 0x1, -R5.reuse ;  /* 0x000000013030a824 */ /* 0x100fe200078e0a05 */
[----:B------:R-:W-:Y:S01]  /*3870*/  ISETP.GE.AND P2, PT, R55, RZ, PT ;  /* 0x000000ff3700720c */ /* 0x000fe20003f46270 */
[----:B------:R-:W-:Y:S01]  /*3880*/  @!P3 IMAD.MOV R96, RZ, RZ, -R96 ;  /* 0x000000ffff60b224 */ /* 0x000fe200078e0a60 */
[----:B------:R-:W-:Y:S01]  /*3890*/  ISETP.GE.AND P3, PT, R59, RZ, PT ;  /* 0x000000ff3b00720c */ /* 0x000fe20003f66270 */
[--C-:B------:R-:W-:Y:S01]  /*38a0*/  @!P6 IMAD.IADD R98, R98, 0x1, -R5.reuse ;  /* 0x000000016262e824 */ /* 0x100fe200078e0a05 */
[C---:B------:R-:W-:Y:S01]  /*38b0*/  ISETP.GT.U32.AND P5, PT, R5.reuse, R68, PT ;  /* 0x000000440500720c */ /* 0x040fe20003fa4070 */
[----:B------:R-:W-:Y:S01]  /*38c0*/  @!P0 IMAD.MOV R46, RZ, RZ, -R46 ;  /* 0x000000ffff2e8224 */ /* 0x000fe200078e0a2e */
[----:B------:R-:W-:Y:S01]  /*38d0*/  ISETP.GT.U32.AND P6, PT, R5, R84, PT ;  /* 0x000000540500720c */ /* 0x000fe20003fc4070 */
[----:B--2---:R-:W-:Y:S01]  /*38e0*/  IMAD R193, R133, R144, RZ ;  /* 0x0000009085c17224 */ /* 0x004fe200078e02ff */
[----:B------:R-:W-:Y:S01]  /*38f0*/  ISETP.GT.U32.AND P0, PT, R5, R98, PT ;  /* 0x000000620500720c */ /* 0x000fe20003f04070 */
[--C-:B------:R-:W-:Y:S01]  /*3900*/  @!P1 IMAD.IADD R54, R54, 0x1, -R5.reuse ;  /* 0x0000000136369824 */ /* 0x100fe200078e0a05 */
[----:B------:R-:W-:Y:S01]  /*3910*/  LOP3.LUT P1, RZ, R184, 0x40, RZ, 0xc0, !PT ;  /* 0x00000040b8ff7812 */ /* 0x000fe2000782c0ff */
[----:B------:R-:W-:Y:S01]  /*3920*/  @!P4 IMAD.MOV R50, RZ, RZ, -R50 ;  /* 0x000000ffff32c224 */ /* 0x000fe200078e0a32 */
[----:B------:R-:W-:Y:S01]  /*3930*/  CS2R R132, SRZ ;  /* 0x0000000000847805 */ /* 0x000fe2000001ff00 */
[----:B------:R-:W-:Y:S01]  /*3940*/  @!P2 IMAD.MOV R44, RZ, RZ, -R44 ;  /* 0x000000ffff2ca224 */ /* 0x000fe200078e0a2c */
[----:B------:R-:W-:Y:S01]  /*3950*/  SEL R7, RZ, 0x90, !P1 ;  /* 0x00000090ff077807 */ /* 0x000fe20004800000 */
[----:B------:R-:W-:Y:S01]  /*3960*/  @!P3 IMAD.MOV R48, RZ, RZ, -R48 ;  /* 0x000000ffff30b224 */ /* 0x000fe200078e0a30 */
[----:B------:R-:W-:Y:S01]  /*3970*/  ISETP.GE.AND P2, PT, R63, RZ, PT ;  /* 0x000000ff3f00720c */ /* 0x000fe20003f46270 */
[--C-:B------:R-:W-:Y:S01]  /*3980*/  @!P5 IMAD.IADD R68, R68, 0x1, -R5.reuse ;  /* 0x000000014444d824 */ /* 0x100fe200078e0a05 */
[----:B------:R-:W-:Y:S01]  /*3990*/  ISETP.GE.AND P5, PT, R65, RZ, PT ;  /* 0x000000ff4100720c */ /* 0x000fe20003fa6270 */
[--C-:B------:R-:W-:Y:S01]  /*39a0*/  @!P6 IMAD.IADD R84, R84, 0x1, -R5.reuse ;  /* 0x000000015454e824 */ /* 0x100fe200078e0a05 */
[----:B------:R-:W-:Y:S01]  /*39b0*/  ISETP.GE.AND P3, PT, R67, RZ, PT ;  /* 0x000000ff4300720c */ /* 0x000fe20003f66270 */
[----:B------:R-:W-:Y:S01]  /*39c0*/  @!P0 IMAD.IADD R98, R98, 0x1, -R5 ;  /* 0x0000000162628824 */ /* 0x000fe200078e0a05 */
[----:B------:R-:W-:Y:S01]  /*39d0*/  ISETP.GE.AND P1, PT, R53, RZ, PT ;  /* 0x000000ff3500720c */ /* 0x000fe20003f26270 */
[-C--:B------:R-:W-:Y:S01]  /*39e0*/  IMAD R187, R187, R144.reuse, RZ ;  /* 0x00000090bbbb7224 */ /* 0x080fe200078e02ff */
[----:B------:R-:W-:Y:S01]  /*39f0*/  ISETP.GE.AND P6, PT, R6, RZ, PT ;  /* 0x000000ff0600720c */ /* 0x000fe20003fc6270 */
[----:B------:R-:W-:Y:S01]  /*3a00*/  IMAD R186, R186, R144, RZ ;  /* 0x00000090baba7224 */ /* 0x000fe200078e02ff */
[----:B------:R-:W-:-:S02]  /*3a10*/  ISETP.NE.AND P0, PT, R45, RZ, PT ;  /* 0x000000ff2d00720c */ /* 0x000fc40003f05270 */
[----:B------:R-:W-:Y:S01]  /*3a20*/  LOP3.LUT R5, RZ, R45, RZ, 0x33, !PT ;  /* 0x0000002dff057212 */ /* 0x000fe200078e33ff */
[----:B------:R-:W-:Y:S01]  /*3a30*/  @!P2 IMAD.MOV R52, RZ, RZ, -R52 ;  /* 0x000000ffff34a224 */ /* 0x000fe200078e0a34 */
[----:B------:R-:W-:Y:S01]  /*3a40*/  LOP3.LUT R2, R7, R2, RZ, 0x3c, !PT ;  /* 0x0000000207027212 */ /* 0x000fe200078e3cff */
[----:B------:R-:W-:Y:S01]  /*3a50*/  @!P5 IMAD.MOV R54, RZ, RZ, -R54 ;  /* 0x000000ffff36d224 */ /* 0x000fe200078e0a36 */
[C---:B------:R-:W-:Y:S01]  /*3a60*/  SEL R8, R5.reuse, R8, !P0 ;  /* 0x0000000805087207 */ /* 0x040fe20004000000 */
[----:B------:R-:W-:Y:S01]  /*3a70*/  @!P3 IMAD.MOV R68, RZ, RZ, -R68 ;  /* 0x000000ffff44b224 */ /* 0x000fe200078e0a44 */
[C---:B------:R-:W-:Y:S01]  /*3a80*/  SEL R9, R5.reuse, R9, !P0 ;  /* 0x0000000905097207 */ /* 0x040fe20004000000 */
[----:B------:R-:W-:Y:S01]  /*3a90*/  @!P1 IMAD.MOV R84, RZ, RZ, -R84 ;  /* 0x000000ffff549224 */ /* 0x000fe200078e0a54 */
[C---:B------:R-:W-:Y:S01]  /*3aa0*/  SEL R10, R5.reuse, R10, !P0 ;  /* 0x0000000a050a7207 */ /* 0x040fe20004000000 */
[----:B------:R-:W-:Y:S01]  /*3ab0*/  @!P6 IMAD.MOV R98, RZ, RZ, -R98 ;  /* 0x000000ffff62e224 */ /* 0x000fe200078e0a62 */
[C---:B------:R-:W-:Y:S01]  /*3ac0*/  SEL R11, R5.reuse, R11, !P0 ;  /* 0x0000000b050b7207 */ /* 0x040fe20004000000 */
[----:B------:R-:W-:Y:S01]  /*3ad0*/  IMAD R8, R8, UR5, RZ ;  /* 0x0000000508087c24 */ /* 0x000fe2000f8e02ff */
[----:B------:R-:W-:Y:S01]  /*3ae0*/  SEL R12, R5, R12, !P0 ;  /* 0x0000000c050c7207 */ /* 0x000fe20004000000 */
[----:B------:R-:W-:Y:S01]  /*3af0*/  IMAD R9, R9, UR5, RZ ;  /* 0x0000000509097c24 */ /* 0x000fe2000f8e02ff */
[----:B------:R-:W-:Y:S01]  /*3b00*/  SEL R13, R5, R13, !P0 ;  /* 0x0000000d050d7207 */ /* 0x000fe20004000000 */
[----:B------:R-:W-:Y:S01]  /*3b10*/  IMAD R11, R11, UR5, RZ ;  /* 0x000000050b0b7c24 */ /* 0x000fe2000f8e02ff */
[C---:B------:R-:W-:Y:S01]  /*3b20*/  SEL R14, R5.reuse, R14, !P0 ;  /* 0x0000000e050e7207 */ /* 0x040fe20004000000 */
        /* <DEDUP_REMOVED lines=111> */
[----:B------:R-:W-:Y:S01]  /*4220*/  LEA R188, P1, R4, UR6, 0x1 ;  /* 0x0000000604bc7c11 */ /* 0x000fe2000f8208ff */
[----:B------:R-:W-:Y:S01]  /*4230*/  IMAD R54, R54, UR5, RZ ;  /* 0x0000000536367c24 */ /* 0x000fe2000f8e02ff */
[C---:B------:R-:W-:Y:S01]  /*4240*/  SEL R84, R5.reuse, R84, !P0 ;  /* 0x0000005405547207 */ /* 0x040fe20004000000 */
[----:B------:R-:W-:Y:S01]  /*4250*/  IMAD R68, R68, UR5, RZ ;  /* 0x0000000544447c24 */ /* 0x000fe2000f8e02ff */
[----:B------:R-:W-:-:S02]  /*4260*/  SEL R5, R5, R98, !P0 ;  /* 0x0000006205057207 */ /* 0x000fc40004000000 */
[----:B------:R-:W-:Y:S02]  /*4270*/  CS2R R98, SRZ ;  /* 0x0000000000627805 */ /* 0x000fe4000001ff00 */
[----:B------:R-:W-:Y:S01]  /*4280*/  LEA.HI.X.SX32 R189, R4, UR7, 0x1, P1 ;  /* 0x0000000704bd7c11 */ /* 0x000fe200088f0eff */
[----:B------:R-:W-:Y:S01]  /*4290*/  ULDC.64 UR6, c[0x0][0x218] ;  /* 0x0000860000067ab9 */ /* 0x000fe20000000a00 */
[----:B------:R-:W-:Y:S01]  /*42a0*/  IMAD R4, R10, UR5, RZ ;  /* 0x000000050a047c24 */ /* 0x000fe2000f8e02ff */
[----:B------:R-:W-:Y:S01]  /*42b0*/  LEA R227, P6, R44, UR6, 0x1 ;  /* 0x000000062ce37c11 */ /* 0x000fe2000f8c08ff */
[----:B------:R-:W-:Y:S01]  /*42c0*/  IMAD R226, R5, UR5, RZ ;  /* 0x0000000505e27c24 */ /* 0x000fe2000f8e02ff */
[----:B------:R-:W-:Y:S01]  /*42d0*/  LEA R5, P5, R8, UR6, 0x1 ;  /* 0x0000000608057c11 */ /* 0x000fe2000f8a08ff */
[----:B------:R-:W-:Y:S01]  /*42e0*/  IMAD R84, R84, UR5, RZ ;  /* 0x0000000554547c24 */ /* 0x000fe2000f8e02ff */
[----:B------:R-:W-:Y:S01]  /*42f0*/  LEA.HI.X.SX32 R156, R44, UR7, 0x1, P6 ;  /* 0x000000072c9c7c11 */ /* 0x000fe2000b0f0eff */
[----:B------:R-:W-:Y:S01]  /*4300*/  UMOV UR5, URZ ;  /* 0x0000003f00057c82 */ /* 0x000fe20008000000 */
[----:B------:R-:W-:Y:S01]  /*4310*/  LEA R229, P2, R4, UR6, 0x1 ;  /* 0x0000000604e57c11 */ /* 0x000fe2000f8408ff */
[----:B------:R0:W-:Y:S01]  /*4320*/  STL [R1+0x48], R5 ;  /* 0x0000480501007387 */ /* 0x0001e20000100800 */
[----:B------:R-:W-:Y:S01]  /*4330*/  LEA R231, P4, R6, UR6, 0x1 ;  /* 0x0000000606e77c11 */ /* 0x000fe2000f8808ff */
[----:B------:R-:W-:Y:S01]  /*4340*/  UIADD3.64 UR12, UR4, UR12, URZ ;  /* 0x0000000c040c7297 */ /* 0x000fe2000fffe03f */
[----:B------:R-:W-:-:S02]  /*4350*/  LEA R7, P3, R9, UR6, 0x1 ;  /* 0x0000000609077c11 */ /* 0x000fc4000f8608ff */
[----:B------:R-:W-:Y:S02]  /*4360*/  LEA.HI.X.SX32 R228, R8, UR7, 0x1, P5 ;  /* 0x0000000708e47c11 */ /* 0x000fe4000a8f0eff */
[----:B------:R-:W-:Y:S02]  /*4370*/  LEA.HI.X.SX32 R6, R6, UR7, 0x1, P4 ;  /* 0x0000000706067c11 */ /* 0x000fe4000a0f0eff */
[----:B------:R-:W-:Y:S02]  /*4380*/  LEA.HI.X.SX32 R8, R9, UR7, 0x1, P3 ;  /* 0x0000000709087c11 */ /* 0x000fe400098f0eff */
[----:B0-----:R-:W-:Y:S02]  /*4390*/  LEA R5, P1, R11, UR6, 0x1 ;  /* 0x000000060b057c11 */ /* 0x001fe4000f8208ff */
[----:B------:R-:W-:Y:S02]  /*43a0*/  LEA R233, P3, R15, UR6, 0x1 ;  /* 0x000000060fe97c11 */ /* 0x000fe4000f8608ff */
[----:B------:R-:W-:Y:S01]  /*43b0*/  LEA R10, P0, R12, UR6, 0x1 ;  /* 0x000000060c0a7c11 */ /* 0x000fe2000f8008ff */
[----:B------:R0:W-:Y:S01]  /*43c0*/  STL [R1+0x4c], R5 ;  /* 0x00004c0501007387 */ /* 0x0001e20000100800 */
[----:B------:R-:W-:-:S02]  /*43d0*/  LEA.HI.X.SX32 R230, R11, UR7, 0x1, P1 ;  /* 0x000000070be67c11 */ /* 0x000fc400088f0eff */
[----:B------:R-:W-:Y:S02]  /*43e0*/  LEA.HI.X.SX32 R9, R15, UR7, 0x1, P3 ;  /* 0x000000070f097c11 */ /* 0x000fe400098f0eff */
[----:B------:R-:W-:Y:S02]  /*43f0*/  LEA.HI.X.SX32 R11, R12, UR7, 0x1, P0 ;  /* 0x000000070c0b7c11 */ /* 0x000fe400080f0eff */
[----:B------:R-:W-:Y:S02]  /*4400*/  LEA R235, P0, R18, UR6, 0x1 ;  /* 0x0000000612eb7c11 */ /* 0x000fe4000f8008ff */
[----:B------:R-:W-:Y:S02]  /*4410*/  LEA R13, P5, R46, UR6, 0x1 ;  /* 0x000000062e0d7c11 */ /* 0x000fe4000f8a08ff */
[----:B0-----:R-:W-:Y:S02]  /*4420*/  LEA R5, P6, R14, UR6, 0x1 ;  /* 0x000000060e057c11 */ /* 0x001fe4000f8c08ff */
[----:B------:R-:W-:-:S02]  /*4430*/  LEA.HI.X.SX32 R12, R18, UR7, 0x1, P0 ;  /* 0x00000007120c7c11 */ /* 0x000fc400080f0eff */
[----:B------:R-:W-:Y:S01]  /*4440*/  LEA.HI.X.SX32 R232, R14, UR7, 0x1, P6 ;  /* 0x000000070ee87c11 */ /* 0x000fe2000b0f0eff */
[----:B------:R0:W-:Y:S01]  /*4450*/  STL [R1+0x50], R5 ;  /* 0x0000500501007387 */ /* 0x0001e20000100800 */
[----:B------:R-:W-:Y:S02]  /*4460*/  LEA.HI.X.SX32 R14, R46, UR7, 0x1, P5 ;  /* 0x000000072e0e7c11 */ /* 0x000fe4000a8f0eff */
[----:B------:R-:W-:Y:S02]  /*4470*/  LEA R237, P5, R21, UR6, 0x1 ;  /* 0x0000000615ed7c11 */ /* 0x000fe4000f8a08ff */
[----:B------:R-:W-:Y:S02]  /*4480*/  LEA R16, P1, R17, UR6, 0x1 ;  /* 0x0000000611107c11 */ /* 0x000fe4000f8208ff */
[----:B------:R-:W-:Y:S02]  /*4490*/  LEA.HI.X.SX32 R15, R21, UR7, 0x1, P5 ;  /* 0x00000007150f7c11 */ /* 0x000fe4000a8f0eff */
[----:B------:R-:W-:-:S02]  /*44a0*/  LEA.HI.X.SX32 R17, R17, UR7, 0x1, P1 ;  /* 0x0000000711117c11 */ /* 0x000fc400088f0eff */
[----:B0-----:R-:W-:Y:S02]  /*44b0*/  LEA.HI.X.SX32 R5, R4, UR7, 0x1, P2 ;  /* 0x0000000704057c11 */ /* 0x001fe400090f0eff */
[----:B------:R-:W-:Y:S02]  /*44c0*/  LEA R4, P2, R234, UR6, 0x1 ;  /* 0x00000006ea047c11 */ /* 0x000fe4000f8408ff */
[C---:B------:R-:W-:Y:S02]  /*44d0*/  LEA R239, P1, R47.reuse, UR6, 0x1 ;  /* 0x000000062fef7c11 */ /* 0x040fe4000f8208ff */
[----:B------:R-:W-:Y:S01]  /*44e0*/  LEA R19, P6, R20, UR6, 0x1 ;  /* 0x0000000614137c11 */ /* 0x000fe2000f8c08ff */
[----:B------:R0:W-:Y:S01]  /*44f0*/  STL [R1+0x54], R4 ;  /* 0x0000540401007387 */ /* 0x0001e20000100800 */
[----:B------:R-:W-:Y:S02]  /*4500*/  LEA.HI.X.SX32 R18, R47, UR7, 0x1, P1 ;  /* 0x000000072f127c11 */ /* 0x000fe400088f0eff */
[----:B------:R-:W-:-:S02]  /*4510*/  CS2R R46, SRZ ;  /* 0x00000000002e7805 */ /* 0x000fc4000001ff00 */
        /* <DEDUP_REMOVED lines=9> */
[----:B------:R-:W-:Y:S02]  /*45b0*/  CS2R R44, SRZ ;  /* 0x00000000002c7805 */ /* 0x000fe4000001ff00 */
[C---:B------:R-:W-:Y:S02]  /*45c0*/  LEA R243, P2, R50.reuse, UR6, 0x1 ;  /* 0x0000000632f37c11 */ /* 0x040fe4000f8408ff */
[----:B------:R-:W-:Y:S02]  /*45d0*/  LEA R153, P4, R25, UR6, 0x1 ;  /* 0x0000000619997c11 */ /* 0x000fe4000f8808ff */
[----:B------:R-:W-:-:S02]  /*45e0*/  LEA.HI.X.SX32 R152, R50, UR7, 0x1, P2 ;  /* 0x0000000732987c11 */ /* 0x000fc400090f0eff */
[----:B------:R-:W-:Y:S02]  /*45f0*/  CS2R R50, SRZ ;  /* 0x0000000000327805 */ /* 0x000fe4000001ff00 */
[----:B------:R-:W-:Y:S02]  /*4600*/  LEA.HI.X.SX32 R154, R25, UR7, 0x1, P4 ;  /* 0x00000007199a7c11 */ /* 0x000fe4000a0f0eff */
[C---:B0-----:R-:W-:Y:S02]  /*4610*/  LEA R4, P3, R48.reuse, UR6, 0x1 ;  /* 0x0000000630047c11 */ /* 0x041fe4000f8608ff */
[----:B------:R-:W-:Y:S02]  /*4620*/  LEA R245, P4, R31, UR6, 0x1 ;  /* 0x000000061ff57c11 */ /* 0x000fe4000f8808ff */
[----:B------:R-:W-:Y:S01]  /*4630*/  LEA.HI.X.SX32 R238, R48, UR7, 0x1, P3 ;  /* 0x0000000730ee7c11 */ /* 0x000fe200098f0eff */
[----:B------:R0:W-:Y:S01]  /*4640*/  STL [R1+0x5c], R4 ;  /* 0x00005c0401007387 */ /* 0x0001e20000100800 */
[----:B------:R-:W-:-:S02]  /*4650*/  LEA R182, P3, R28, UR6, 0x1 ;  /* 0x000000061cb67c11 */ /* 0x000fc4000f8608ff */
[----:B------:R-:W-:Y:S02]  /*4660*/  CS2R R48, SRZ ;  /* 0x0000000000307805 */ /* 0x000fe4000001ff00 */
[----:B------:R-:W-:Y:S02]  /*4670*/  LEA.HI.X.SX32 R155, R31, UR7, 0x1, P4 ;  /* 0x000000071f9b7c11 */ /* 0x000fe4000a0f0eff */
[----:B------:R-:W-:Y:S02]  /*4680*/  LEA.HI.X.SX32 R183, R28, UR7, 0x1, P3 ;  /* 0x000000071cb77c11 */ /* 0x000fe400098f0eff */
[----:B------:R-:W-:Y:S02]  /*4690*/  LEA R247, P3, R34, UR6, 0x1 ;  /* 0x0000000622f77c11 */ /* 0x000fe4000f8608ff */
[----:B------:R-:W-:Y:S02]  /*46a0*/  LOP3.LUT R187, R2, 0x40, RZ, 0x3c, !PT ;  /* 0x0000004002bb7812 */ /* 0x000fe400078e3cff */
[----:B0-----:R-:W-:-:S02]  /*46b0*/  LEA R4, P0, R24, UR6, 0x1 ;  /* 0x0000000618047c11 */ /* 0x001fc4000f8008ff */
[----:B------:R-:W-:Y:S02]  /*46c0*/  LEA.HI.X.SX32 R157, R34, UR7, 0x1, P3 ;  /* 0x00000007229d7c11 */ /* 0x000fe400098f0eff */
[----:B------:R-:W-:Y:S01]  /*46d0*/  LEA.HI.X.SX32 R240, R24, UR7, 0x1, P0 ;  /* 0x0000000718f07c11 */ /* 0x000fe200080f0eff */
[----:B------:R0:W-:Y:S01]  /*46e0*/  STL [R1+0x60], R4 ;  /* 0x0000600401007387 */ /* 0x0001e20000100800 */
[----:B------:R-:W-:Y:S02]  /*46f0*/  LEA R158, P0, R30, UR6, 0x1 ;  /* 0x000000061e9e7c11 */ /* 0x000fe4000f8008ff */
[----:B------:R-:W-:Y:S02]  /*4700*/  CS2R R24, SRZ ;  /* 0x0000000000187805 */ /* 0x000fe4000001ff00 */
[----:B------:R-:W-:Y:S02]  /*4710*/  LOP3.LUT R186, R2, 0x60, RZ, 0x3c, !PT ;  /* 0x0000006002ba7812 */ /* 0x000fe400078e3cff */
[----:B------:R-:W-:-:S02]  /*4720*/  LEA.HI.X.SX32 R159, R30, UR7, 0x1, P0 ;  /* 0x000000071e9f7c11 */ /* 0x000fc400080f0eff */
[----:B------:R-:W-:Y:S02]  /*4730*/  CS2R R30, SRZ ;  /* 0x00000000001e7805 */ /* 0x000fe4000001ff00 */
[C---:B------:R-:W-:Y:S02]  /*4740*/  LEA R249, P0, R36.reuse, UR6, 0x1 ;  /* 0x0000000624f97c11 */ /* 0x040fe4000f8008ff */
[C---:B0-----:R-:W-:Y:S02]  /*4750*/  LEA R4, P5, R27.reuse, UR6, 0x1 ;  /* 0x000000061b047c11 */ /* 0x041fe4000f8a08ff */
[----:B------:R-:W-:Y:S02]  /*4760*/  LEA.HI.X.SX32 R160, R36, UR7, 0x1, P0 ;  /* 0x0000000724a07c11 */ /* 0x000fe400080f0eff */
[----:B------:R-:W-:Y:S01]  /*4770*/  LEA.HI.X.SX32 R242, R27, UR7, 0x1, P5 ;  /* 0x000000071bf27c11 */ /* 0x000fe2000a8f0eff */
[----:B------:R0:W-:Y:S01]  /*4780*/  STL [R1+0x64], R4 ;  /* 0x0000640401007387 */ /* 0x0001e20000100800 */
[----:B------:R-:W-:-:S02]  /*4790*/  LEA R161, P5, R33, UR6, 0x1 ;  /* 0x0000000621a17c11 */ /* 0x000fc4000f8a08ff */
[----:B------:R-:W-:Y:S02]  /*47a0*/  CS2R R26, SRZ ;  /* 0x00000000001a7805 */ /* 0x000fe4000001ff00 */
[----:B------:R-:W-:Y:S02]  /*47b0*/  LEA.HI.X.SX32 R162, R33, UR7, 0x1, P5 ;  /* 0x0000000721a27c11 */ /* 0x000fe4000a8f0eff */
[----:B------:R-:W-:Y:S02]  /*47c0*/  LEA R251, P5, R39, UR6, 0x1 ;  /* 0x0000000627fb7c11 */ /* 0x000fe4000f8a08ff */
[----:B0-----:R-:W-:-:S04]  /*47d0*/  LEA R4, P1, R29, UR6, 0x1 ;  /* 0x000000061d047c11 */ /* 0x001fc8000f8208ff */
[----:B------:R-:W-:Y:S01]  /*47e0*/  LEA.HI.X.SX32 R244, R29, UR7, 0x1, P1 ;  /* 0x000000071df47c11 */ /* 0x000fe200088f0eff */
[----:B------:R0:W-:Y:S01]  /*47f0*/  STL [R1+0x68], R4 ;  /* 0x0000680401007387 */ /* 0x0001e20000100800 */
[C---:B------:R-:W-:Y:S02]  /*4800*/  LEA R164, P1, R52.reuse, UR6, 0x1 ;  /* 0x0000000634a47c11 */ /* 0x040fe4000f8208ff */
[----:B------:R-:W-:Y:S02]  /*4810*/  CS2R R28, SRZ ;  /* 0x00000000001c7805 */ /* 0x000fe4000001ff00 */
[----:B------:R-:W-:Y:S02]  /*4820*/  LEA.HI.X.SX32 R165, R52, UR7, 0x1, P1 ;  /* 0x0000000734a57c11 */ /* 0x000fe400088f0eff */
[----:B------:R-:W-:Y:S02]  /*4830*/  CS2R R52, SRZ ;  /* 0x0000000000347805 */ /* 0x000fe4000001ff00 */
[----:B------:R-:W-:-:S02]  /*4840*/  LEA R163, P1, R42, UR6, 0x1 ;  /* 0x000000062aa37c11 */ /* 0x000fc4000f8208ff */
[----:B0-----:R-:W-:-:S04]  /*4850*/  LEA R4, P6, R32, UR6, 0x1 ;  /* 0x0000000620047c11 */ /* 0x001fc8000f8c08ff */
[----:B------:R-:W-:Y:S01]  /*4860*/  LEA.HI.X.SX32 R246, R32, UR7, 0x1, P6 ;  /* 0x0000000720f67c11 */ /* 0x000fe2000b0f0eff */
[----:B------:R0:W-:Y:S01]  /*4870*/  STL [R1+0x6c], R4 ;  /* 0x00006c0401007387 */ /* 0x0001e20000100800 */
[C---:B------:R-:W-:Y:S02]  /*4880*/  LEA R167, P6, R38.reuse, UR6, 0x1 ;  /* 0x0000000626a77c11 */ /* 0x040fe4000f8c08ff */
        /* <DEDUP_REMOVED lines=19> */
[----:B------:R-:W-:Y:S01]  /*49c0*/  CS2R R40, SRZ ;  /* 0x0000000000287805 */ /* 0x000fe2000001ff00 */
[----:B------:R1:W-:Y:S01]  /*49d0*/  STL [R1], R163 ;  /* 0x000000a301007387 */ /* 0x0003e20000100800 */
[----:B------:R-:W-:Y:S02]  /*49e0*/  LEA.HI.X.SX32 R176, R60, UR7, 0x1, P3 ;  /* 0x000000073cb07c11 */ /* 0x000fe400098f0eff */
[----:B------:R-:W-:Y:S02]  /*49f0*/  CS2R R60, SRZ ;  /* 0x00000000003c7805 */ /* 0x000fe4000001ff00 */
[----:B0-----:R-:W-:-:S02]  /*4a00*/  LEA R4, P0, R54, UR6, 0x1 ;  /* 0x0000000636047c11 */ /* 0x001fc4000f8008ff */
[----:B-1----:R-:W-:-:S03]  /*4a10*/  LEA.HI.X.SX32 R163, R39, UR7, 0x1, P5 ;  /* 0x0000000727a37c11 */ /* 0x002fc6000a8f0eff */
[----:B------:R0:W-:Y:S01]  /*4a20*/  STL [R1+0x7c], R4 ;  /* 0x00007c0401007387 */ /* 0x0001e20000100800 */
[----:B------:R-:W-:-:S03]  /*4a30*/  CS2R R38, SRZ ;  /* 0x0000000000267805 */ /* 0x000fc6000001ff00 */
[----:B------:R1:W-:Y:S01]  /*4a40*/  STL [R1+0x8], R166 ;  /* 0x000008a601007387 */ /* 0x0003e20000100800 */
[----:B0-----:R-:W-:Y:S02]  /*4a50*/  LEA R4, P5, R58, UR6, 0x1 ;  /* 0x000000063a047c11 */ /* 0x001fe4000f8a08ff */
[----:B-1----:R-:W-:-:S03]  /*4a60*/  LEA.HI.X.SX32 R166, R42, UR7, 0x1, P1 ;  /* 0x000000072aa67c11 */ /* 0x002fc600088f0eff */
[----:B------:R0:W-:Y:S01]  /*4a70*/  STL [R1+0x80], R4 ;  /* 0x0000800401007387 */ /* 0x0001e20000100800 */
[----:B------:R-:W-:Y:S02]  /*4a80*/  LEA R169, P1, R64, UR6, 0x1 ;  /* 0x0000000640a97c11 */ /* 0x000fe4000f8208ff */
[----:B------:R-:W-:Y:S02]  /*4a90*/  CS2R R42, SRZ ;  /* 0x00000000002a7805 */ /* 0x000fe4000001ff00 */
[----:B0-----:R-:W-:-:S05]  /*4aa0*/  LEA R4, P2, R62, UR6, 0x1 ;  /* 0x000000063e047c11 */ /* 0x001fca000f8408ff */
[----:B------:R0:W-:Y:S04]  /*4ab0*/  STL [R1+0x10], R4 ;  /* 0x0000100401007387 */ /* 0x0001e80000100800 */
[----:B------:R1:W-:Y:S01]  /*4ac0*/  STL [R1+0x84], R169 ;  /* 0x000084a901007387 */ /* 0x0003e20000100800 */
[----:B0-----:R-:W-:Y:S02]  /*4ad0*/  LEA.HI.X.SX32 R4, R54, UR7, 0x1, P0 ;  /* 0x0000000736047c11 */ /* 0x001fe400080f0eff */
[----:B------:R-:W-:Y:S02]  /*4ae0*/  CS2R R54, SRZ ;  /* 0x0000000000367805 */ /* 0x000fe4000001ff00 */
[----:B------:R-:W-:Y:S02]  /*4af0*/  LEA R217, P0, R66, UR6, 0x1 ;  /* 0x0000000642d97c11 */ /* 0x000fe4000f8008ff */
[----:B-1----:R-:W-:Y:S01]  /*4b00*/  LEA.HI.X.SX32 R169, R56, UR7, 0x1, P6 ;  /* 0x0000000738a97c11 */ /* 0x002fe2000b0f0eff */
[----:B------:R0:W-:Y:S01]  /*4b10*/  STL [R1+0x4], R4 ;  /* 0x0000040401007387 */ /* 0x0001e20000100800 */
[----:B------:R-:W-:-:S02]  /*4b20*/  LEA R172, P6, R70, UR6, 0x1 ;  /* 0x0000000646ac7c11 */ /* 0x000fc4000f8c08ff */
[----:B------:R-:W-:Y:S02]  /*4b30*/  CS2R R56, SRZ ;  /* 0x0000000000387805 */ /* 0x000fe4000001ff00 */
[----:B------:R-:W-:Y:S02]  /*4b40*/  LEA.HI.X.SX32 R177, R66, UR7, 0x1, P0 ;  /* 0x0000000742b17c11 */ /* 0x000fe400080f0eff */
        /* <DEDUP_REMOVED lines=11> */
[----:B0-----:R-:W-:-:S04]  /*4c00*/  LEA R4, P3, R74, UR6, 0x1 ;  /* 0x000000064a047c11 */ /* 0x001fc8000f8608ff */
[----:B------:R-:W-:Y:S01]  /*4c10*/  LEA.HI.X.SX32 R218, R74, UR7, 0x1, P3 ;  /* 0x000000074ada7c11 */ /* 0x000fe200098f0eff */
[----:B------:R0:W-:Y:S01]  /*4c20*/  STL [R1+0x20], R4 ;  /* 0x0000200401007387 */ /* 0x0001e20000100800 */
[----:B------:R-:W-:Y:S02]  /*4c30*/  LEA R179, P3, R88, UR6, 0x1 ;  /* 0x0000000658b37c11 */ /* 0x000fe4000f8608ff */
[----:B------:R-:W-:Y:S01]  /*4c40*/  CS2R R74, SRZ ;  /* 0x00000000004a7805 */ /* 0x000fe2000001ff00 */
[----:B------:R1:W-:Y:S01]  /*4c50*/  STL [R1+0x8c], R175 ;  /* 0x00008caf01007387 */ /* 0x0003e20000100800 */
[----:B0-----:R-:W-:Y:S02]  /*4c60*/  LEA.HI.X.SX32 R4, R64, UR7, 0x1, P1 ;  /* 0x0000000740047c11 */ /* 0x001fe400088f0eff */
[----:B------:R-:W-:Y:S02]  /*4c70*/  CS2R R64, SRZ ;  /* 0x0000000000407805 */ /* 0x000fe4000001ff00 */
[----:B------:R-:W-:-:S02]  /*4c80*/  LEA R219, P1, R78, UR6, 0x1 ;  /* 0x000000064edb7c11 */ /* 0x000fc4000f8208ff */
[----:B-1----:R-:W-:Y:S01]  /*4c90*/  LEA.HI.X.SX32 R175, R68, UR7, 0x1, P4 ;  /* 0x0000000744af7c11 */ /* 0x002fe2000a0f0eff */
[----:B------:R0:W-:Y:S01]  /*4ca0*/  STL [R1+0x14], R4 ;  /* 0x0000140401007387 */ /* 0x0001e20000100800 */
[C---:B------:R-:W-:Y:S02]  /*4cb0*/  LEA R178, P4, R82.reuse, UR6, 0x1 ;  /* 0x0000000652b27c11 */ /* 0x040fe4000f8808ff */
[----:B------:R-:W-:Y:S02]  /*4cc0*/  CS2R R68, SRZ ;  /* 0x0000000000447805 */ /* 0x000fe4000001ff00 */
[----:B------:R-:W-:Y:S02]  /*4cd0*/  LEA.HI.X.SX32 R185, R82, UR7, 0x1, P4 ;  /* 0x0000000752b97c11 */ /* 0x000fe4000a0f0eff */
        /* <DEDUP_REMOVED lines=12> */
[----:B------:R-:W-:Y:S02]  /*4da0*/  CS2R R72, SRZ ;  /* 0x0000000000487805 */ /* 0x000fe4000001ff00 */
[----:B0-----:R-:W-:-:S04]  /*4db0*/  LEA R4, P5, R86, UR6, 0x1 ;  /* 0x0000000656047c11 */ /* 0x001fc8000f8a08ff */
[----:B------:R-:W-:Y:S01]  /*4dc0*/  LEA.HI.X.SX32 R222, R86, UR7, 0x1, P5 ;  /* 0x0000000756de7c11 */ /* 0x000fe2000a8f0eff */
[----:B------:R0:W-:Y:S01]  /*4dd0*/  STL [R1+0x30], R4 ;  /* 0x0000300401007387 */ /* 0x0001e20000100800 */
[----:B------:R-:W-:-:S03]  /*4de0*/  CS2R R86, SRZ ;  /* 0x0000000000567805 */ /* 0x000fc6000001ff00 */
[----:B------:R1:W-:Y:S01]  /*4df0*/  STL [R1+0x94], R179 ;  /* 0x000094b301007387 */ /* 0x0003e20000100800 */
[----:B0-----:R-:W-:Y:S02]  /*4e00*/  LEA.HI.X.SX32 R4, R76, UR7, 0x1, P2 ;  /* 0x000000074c047c11 */ /* 0x001fe400090f0eff */
[----:B------:R-:W-:Y:S02]  /*4e10*/  CS2R R76, SRZ ;  /* 0x00000000004c7805 */ /* 0x000fe4000001ff00 */
[----:B------:R-:W-:Y:S02]  /*4e20*/  LEA R223, P2, R90, UR6, 0x1 ;  /* 0x000000065adf7c11 */ /* 0x000fe4000f8408ff */
[----:B-1----:R-:W-:Y:S01]  /*4e30*/  LEA.HI.X.SX32 R179, R78, UR7, 0x1, P1 ;  /* 0x000000074eb37c11 */ /* 0x002fe200088f0eff */
[----:B------:R0:W-:Y:S01]  /*4e40*/  STL [R1+0x24], R4 ;  /* 0x0000240401007387 */ /* 0x0001e20000100800 */
[----:B------:R-:W-:Y:S02]  /*4e50*/  LEA.HI.X.SX32 R214, R90, UR7, 0x1, P2 ;  /* 0x000000075ad67c11 */ /* 0x000fe400090f0eff */
[----:B------:R-:W-:-:S02]  /*4e60*/  CS2R R78, SRZ ;  /* 0x00000000004e7805 */ /* 0x000fc4000001ff00 */
[----:B------:R-:W-:Y:S02]  /*4e70*/  CS2R R90, SRZ ;  /* 0x00000000005a7805 */ /* 0x000fe4000001ff00 */
[----:B0-----:R-:W-:-:S04]  /*4e80*/  LEA R4, P1, R92, UR6, 0x1 ;  /* 0x000000065c047c11 */ /* 0x001fc8000f8208ff */
[----:B------:R-:W-:Y:S01]  /*4e90*/  LEA.HI.X.SX32 R224, R92, UR7, 0x1, P1 ;  /* 0x000000075ce07c11 */ /* 0x000fe200088f0eff */
[----:B------:R0:W-:Y:S01]  /*4ea0*/  STL [R1+0x38], R4 ;  /* 0x0000380401007387 */ /* 0x0001e20000100800 */
[----:B------:R-:W-:-:S03]  /*4eb0*/  CS2R R92, SRZ ;  /* 0x00000000005c7805 */ /* 0x000fc6000001ff00 */
[----:B------:R1:W-:Y:S04]  /*4ec0*/  STL [R1+0x98], R180 ;  /* 0x000098b401007387 */ /* 0x0003e80000100800 */
[----:B------:R2:W-:Y:S01]  /*4ed0*/  STL [R1+0x2c], R185 ;  /* 0x00002cb901007387 */ /* 0x0005e20000100800 */
[----:B0-----:R-:W-:Y:S02]  /*4ee0*/  LEA R4, P4, R96, UR6, 0x1 ;  /* 0x0000000660047c11 */ /* 0x001fe4000f8808ff */
[----:B-1----:R-:W-:-:S03]  /*4ef0*/  LEA.HI.X.SX32 R180, R84, UR7, 0x1, P6 ;  /* 0x0000000754b47c11 */ /* 0x002fc6000b0f0eff */
[----:B------:R0:W-:Y:S01]  /*4f00*/  STL [R1+0x40], R4 ;  /* 0x0000400401007387 */ /* 0x0001e20000100800 */
[----:B------:R-:W-:Y:S02]  /*4f10*/  LEA.HI.X.SX32 R225, R96, UR7, 0x1, P4 ;  /* 0x0000000760e17c11 */ /* 0x000fe4000a0f0eff */
[----:B------:R-:W-:Y:S02]  /*4f20*/  CS2R R84, SRZ ;  /* 0x0000000000547805 */ /* 0x000fe4000001ff00 */
[C---:B--2---:R-:W-:Y:S01]  /*4f30*/  LEA R185, P6, R226.reuse, UR6, 0x1 ;  /* 0x00000006e2b97c11 */ /* 0x044fe2000f8c08ff */
[----:B------:R-:W-:Y:S01]  /*4f40*/  USHF.R.U32.HI UR6, URZ, 0x4, UR8 ;  /* 0x000000043f067899 */ /* 0x000fe20008011608 */
[----:B------:R-:W-:Y:S02]  /*4f50*/  CS2R R96, SRZ ;  /* 0x0000000000607805 */ /* 0x000fe4000001ff00 */
[----:B------:R-:W-:Y:S01]  /*4f60*/  LEA.HI.X.SX32 R226, R226, UR7, 0x1, P6 ;  /* 0x00000007e2e27c11 */ /* 0x000fe2000b0f0eff */
[----:B------:R1:W-:Y:S01]  /*4f70*/  STL [R1+0x44], R185 ;  /* 0x000044b901007387 */ /* 0x0003e20000100800 */
[----:B------:R-:W-:Y:S01]  /*4f80*/  USGXT.U32 UR6, UR6, 0xe ;  /* 0x0000000e0606789a */ /* 0x000fe20008000000 */
[----:B0-----:R-:W-:-:S02]  /*4f90*/  LEA.HI.X.SX32 R4, R88, UR7, 0x1, P3 ;  /* 0x0000000758047c11 */ /* 0x001fc400098f0eff */
[----:B------:R-:W-:-:S03]  /*4fa0*/  CS2R R88, SRZ ;  /* 0x0000000000587805 */ /* 0x000fc6000001ff00 */
[----:B------:R0:W-:Y:S01]  /*4fb0*/  STL [R1+0x34], R4 ;  /* 0x0000340401007387 */ /* 0x0001e20000100800 */
[----:B-1----:R-:W1:Y:S01]  /*4fc0*/  LDC R185, c[0x0][0x23c] ;  /* 0x00008f00ffb97b82 */ /* 0x002e620000000800 */
[----:B0-----:R-:W-:Y:S02]  /*4fd0*/  LEA.HI.X.SX32 R4, R94, UR7, 0x1, P0 ;  /* 0x000000075e047c11 */ /* 0x001fe400080f0eff */
[----:B------:R-:W-:Y:S01]  /*4fe0*/  CS2R R94, SRZ ;  /* 0x00000000005e7805 */ /* 0x000fe2000001ff00 */
[----:B------:R-:W-:Y:S02]  /*4ff0*/  UMOV UR7, URZ ;  /* 0x0000003f00077c82 */ /* 0x000fe40008000000 */
[----:B------:R-:W-:Y:S01]  /*5000*/  UIADD3.64 UR14, UR6, -UR14, URZ ;  /* 0x8000000e060e7297 */ /* 0x000fe2000fffe03f */
[----:B------:R0:W-:Y:S02]  /*5010*/  STL [R1+0x3c], R4 ;  /* 0x00003c0401007387 */ /* 0x0001e40000100800 */
[----:B0-----:R-:W-:Y:S01]  /*5020*/  LOP3.LUT R4, R0, 0x14, RZ, 0xfc, !PT ;  /* 0x0000001400047812 */ /* 0x001fe200078efcff */
[----:B-1----:R-:W-:-:S02]  /*5030*/  IMAD.SHL.U32 R184, R185, 0x20, RZ ;  /* 0x00000020b9b87824 */ /* 0x002fc400078e00ff */
[----:B------:R-:W-:Y:S02]  /*5040*/  IMAD R185, R191, R185, RZ ;  /* 0x000000b9bfb97224 */ /* 0x000fe400078e02ff */
[-C--:B------:R-:W-:Y:S02]  /*5050*/  IMAD R192, R4, R144.reuse, RZ ;  /* 0x0000009004c07224 */ /* 0x080fe400078e02ff */
[-C--:B------:R-:W-:Y:S02]  /*5060*/  IMAD R4, R136, R144.reuse, RZ ;  /* 0x0000009088047224 */ /* 0x080fe400078e02ff */
[-C--:B------:R-:W-:Y:S02]  /*5070*/  IMAD R4, R139, R144.reuse, RZ ;  /* 0x000000908b047224 */ /* 0x080fe400078e02ff */
[-C--:B------:R-:W-:Y:S02]  /*5080*/  IMAD R4, R142, R144.reuse, RZ ;  /* 0x000000908e047224 */ /* 0x080fe400078e02ff */
[-C--:B------:R-:W-:Y:S01]  /*5090*/  IMAD R4, R190, R144.reuse, RZ ;  /* 0x00000090be047224 */ /* 0x080fe200078e02ff */
[----:B------:R-:W-:Y:S01]  /*50a0*/  SHF.R.S32.HI R4, RZ, 0x1f, R185 ;  /* 0x0000001fff047819 */ /* 0x000fe200000114b9 */
[-C--:B------:R-:W-:Y:S01]  /*50b0*/  IMAD R191, R134, R144.reuse, RZ ;  /* 0x0000009086bf7224 */ /* 0x080fe200078e02ff */
[----:B------:R-:W-:Y:S01]  /*50c0*/  LOP3.LUT R190, R2, 0x20, RZ, 0x3c, !PT ;  /* 0x0000002002be7812 */ /* 0x000fe200078e3cff */
[-C--:B------:R-:W-:Y:S01]  /*50d0*/  IMAD R191, R135, R144.reuse, RZ ;  /* 0x0000009087bf7224 */ /* 0x080fe200078e02ff */
[----:B------:R-:W-:Y:S01]  /*50e0*/  SHF.L.U64.HI R4, R185, 0x1, R4 ;  /* 0x00000001b9047819 */ /* 0x000fe20000010204 */
[-C--:B------:R-:W-:Y:S01]  /*50f0*/  IMAD R192, R137, R144.reuse, RZ ;  /* 0x0000009089c07224 */ /* 0x080fe200078e02ff */
[----:B------:R-:W-:Y:S01]  /*5100*/  CS2R R134, SRZ ;  /* 0x0000000000867805 */ /* 0x000fe2000001ff00 */
        /* <DEDUP_REMOVED lines=8> */
[----:B------:R-:W-:Y:S01]  /*5190*/  IMAD R191, R0, R144, RZ ;  /* 0x0000009000bf7224 */ /* 0x000fe200078e02ff */
[----:B------:R-:W-:Y:S01]  /*51a0*/  CS2R R144, SRZ ;  /* 0x0000000000907805 */ /* 0x000fe2000001ff00 */
[----:B------:R-:W-:-:S07]  /*51b0*/  IMAD.SHL.U32 R185, R185, 0x2, RZ ;  /* 0x00000002b9b97824 */ /* 0x000fce00078e00ff */
.L_x_1:
[----:B------:R-:W0:Y:S01]  /*51c0*/  LDC R184, c[0x0][0x238] ;  /* 0x00008e00ffb87b82 */ /* 0x000e220000000800 */
[C---:B------:R-:W-:Y:S01]  /*51d0*/  ISETP.GE.AND P0, PT, R0.reuse, UR9, PT ;  /* 0x0000000900007c0c */ /* 0x040fe2000bf06270 */
[----:B------:R1:W-:Y:S01]  /*51e0*/  STL [R1+0xa4], R181 ;  /* 0x0000a4b501007387 */ /* 0x0003e20000100800 */
[----:B------:R-:W-:Y:S02]  /*51f0*/  PRMT R204, RZ, 0x7610, R204 ;  /* 0x00007610ffcc7816 */ /* 0x000fe400000000cc */
[----:B------:R-:W-:Y:S01]  /*5200*/  LOP3.LUT R190, R0, 0x8, RZ, 0xfc, !PT ;  /* 0x0000000800be7812 */ /* 0x000fe200078efcff */
[----:B-----5:R2:W-:Y:S02]  /*5210*/  STL [R1+0xa0], R3 ;  /* 0x0000a00301007387 */ /* 0x0205e40000100800 */
[----:B------:R-:W3:Y:S01]  /*5220*/  LDC R191, c[0x0][0x238] ;  /* 0x00008e00ffbf7b82 */ /* 0x000ee20000000800 */
[----:B------:R-:W-:-:S07]  /*5230*/  ISETP.GE.AND P1, PT, R190, UR9, PT ;  /* 0x00000009be007c0c */ /* 0x000fce000bf26270 */
[----:B-1----:R-:W1:Y:S01]  /*5240*/  LDC R181, c[0x0][0x238] ;  /* 0x00008e00ffb57b82 */ /* 0x002e620000000800 */
[----:B0-----:R-:W-:-:S04]  /*5250*/  IMAD R184, R0, R184, RZ ;  /* 0x000000b800b87224 */ /* 0x001fc800078e02ff */
[----:B------:R-:W-:Y:S01]  /*5260*/  IMAD.WIDE R186, R184, 0x2, R188 ;  /* 0x00000002b8ba7825 */ /* 0x000fe200078e02bc */
[----:B------:R-:W-:-:S04]  /*5270*/  LOP3.LUT R184, R0, 0x8, RZ, 0xfc, !PT ;  /* 0x0000000800b87812 */ /* 0x000fc800078efcff */
[----:B------:R0:W4:Y:S01]  /*5280*/  @!P0 LDG.E.U16 R204, desc[UR10][R186.64] ;  /* 0x0000000abacc8981 */ /* 0x000122000c1e1500 */
[----:B---3--:R-:W-:Y:S02]  /*5290*/  IMAD R184, R184, R191, RZ ;  /* 0x000000bfb8b87224 */ /* 0x008fe400078e02ff */
[----:B------:R-:W3:Y:S02]  /*52a0*/  LDC R191, c[0x0][0x238] ;  /* 0x00008e00ffbf7b82 */ /* 0x000ee40000000800 */
[----:B0-----:R-:W-:Y:S01]  /*52b0*/  IMAD.WIDE R186, R184, 0x2, R188 ;  /* 0x00000002b8ba7825 */ /* 0x001fe200078e02bc */
[C---:B------:R-:W-:Y:S02]  /*52c0*/  LOP3.LUT R184, R0.reuse, 0x10, RZ, 0xfc, !PT ;  /* 0x0000001000b87812 */ /* 0x040fe400078efcff */
[----:B------:R-:W-:Y:S02]  /*52d0*/  LOP3.LUT R190, R0, 0x10, RZ, 0xfc, !PT ;  /* 0x0000001000be7812 */ /* 0x000fe400078efcff */
[----:B------:R-:W-:-:S02]  /*52e0*/  PRMT R203, RZ, 0x7610, R203 ;  /* 0x00007610ffcb7816 */ /* 0x000fc400000000cb */
[----:B------:R-:W-:Y:S01]  /*52f0*/  ISETP.GE.AND P0, PT, R190, UR9, PT ;  /* 0x00000009be007c0c */ /* 0x000fe2000bf06270 */
[----:B---3--:R-:W-:-:S03]  /*5300*/  IMAD R184, R184, R191, RZ ;  /* 0x000000bfb8b87224 */ /* 0x008fc600078e02ff */
[----:B------:R0:W3:Y:S01]  /*5310*/  @!P1 LDG.E.U16 R203, desc[UR10][R186.64] ;  /* 0x0000000abacb9981 */ /* 0x0000e2000c1e1500 */
[----:B------:R-:W1:Y:S01]  /*5320*/  LDC R191, c[0x0][0x238] ;  /* 0x00008e00ffbf7b82 */ /* 0x000e620000000800 */
[----:B------:R-:W-:Y:S02]  /*5330*/  PRMT R202, RZ, 0x7610, R202 ;  /* 0x00007610ffca7816 */ /* 0x000fe400000000ca */
[C---:B------:R-:W-:Y:S02]  /*5340*/  LOP3.LUT R190, R0.reuse, 0x18, RZ, 0xfc, !PT ;  /* 0x0000001800be7812 */ /* 0x040fe400078efcff */
[----:B--2---:R-:W-:Y:S01]  /*5350*/  LOP3.LUT R3, R0, 0x2, RZ, 0xfc, !PT ;  /* 0x0000000200037812 */ /* 0x004fe200078efcff */
[----:B0-----:R-:W-:Y:S01]  /*5360*/  IMAD.WIDE R186, R184, 0x2, R188 ;  /* 0x00000002b8ba7825 */ /* 0x001fe200078e02bc */
[----:B------:R-:W-:Y:S02]  /*5370*/  LOP3.LUT R184, R0, 0x18, RZ, 0xfc, !PT ;  /* 0x0000001800b87812 */ /* 0x000fe400078efcff */
[----:B------:R-:W-:Y:S01]  /*5380*/  ISETP.GE.AND P1, PT, R190, UR9, PT ;  /* 0x00000009be007c0c */ /* 0x000fe2000bf26270 */
[----:B-1----:R-:W-:Y:S01]  /*5390*/  IMAD R3, R3, R181, RZ ;  /* 0x000000b503037224 */ /* 0x002fe200078e02ff */
[----:B------:R0:W2:Y:S01]  /*53a0*/  @!P0 LDG.E.U16 R202, desc[UR10][R186.64] ;  /* 0x0000000abaca8981 */ /* 0x0000a2000c1e1500 */
[----:B------:R-:W1:Y:S01]  /*53b0*/  LDC R181, c[0x0][0x238] ;  /* 0x00008e00ffb57b82 */ /* 0x000e620000000800 */
[----:B------:R-:W-:-:S02]  /*53c0*/  PRMT R201, RZ, 0x7610, R201 ;  /* 0x00007610ffc97816 */ /* 0x000fc400000000c9 */
[----:B------:R-:W-:-:S05]  /*53d0*/  PRMT R200, RZ, 0x7610, R200 ;  /* 0x00007610ffc87816 */ /* 0x000fca00000000c8 */
[----:B------:R-:W1:Y:S01]  /*53e0*/  LDC R190, c[0x0][0x238] ;  /* 0x00008e00ffbe7b82 */ /* 0x000e620000000800 */
[----:B0-----:R-:W-:Y:S01]  /*53f0*/  LOP3.LUT R186, R0, 0x2, RZ, 0xfc, !PT ;  /* 0x0000000200ba7812 */ /* 0x001fe200078efcff */
[----:B------:R-:W-:-:S03]  /*5400*/  IMAD R184, R184, R191, RZ ;  /* 0x000000bfb8b87224 */ /* 0x000fc600078e02ff */
[----:B------:R-:W-:Y:S01]  /*5410*/  ISETP.GE.AND P0, PT, R186, UR9, PT ;  /* 0x00000009ba007c0c */ /* 0x000fe2000bf06270 */
[--C-:B------:R-:W-:Y:S02]  /*5420*/  IMAD.WIDE R186, R184, 0x2, R188.reuse ;  /* 0x00000002b8ba7825 */ /* 0x100fe400078e02bc */
[----:B------:R-:W0:Y:S03]  /*5430*/  LDC R184, c[0x0][0x238] ;  /* 0x00008e00ffb87b82 */ /* 0x000e260000000800 */
[----:B------:R1:W2:Y:S02]  /*5440*/  @!P1 LDG.E.U16 R201, desc[UR10][R186.64] ;  /* 0x0000000abac99981 */ /* 0x0002a4000c1e1500 */
[----:B-1----:R-:W-:Y:S01]  /*5450*/  IMAD.WIDE R186, R3, 0x2, R188 ;  /* 0x0000000203ba7825 */ /* 0x002fe200078e02bc */
[----:B------:R-:W-:-:S04]  /*5460*/  LOP3.LUT R3, R0, 0xa, RZ, 0xfc, !PT ;  /* 0x0000000a00037812 */ /* 0x000fc800078efcff */
[----:B------:R1:W2:Y:S01]  /*5470*/  @!P0 LDG.E.U16 R200, desc[UR10][R186.64] ;  /* 0x0000000abac88981 */ /* 0x0002a2000c1e1500 */
[----:B------:R-:W-:Y:S01]  /*5480*/  IMAD R3, R3, R181, RZ ;  /* 0x000000b503037224 */ /* 0x000fe200078e02ff */
[C---:B------:R-:W-:Y:S02]  /*5490*/  LOP3.LUT R181, R0.reuse, 0x12, RZ, 0xfc, !PT ;  /* 0x0000001200b57812 */ /* 0x040fe400078efcff */
[----:B-1----:R-:W-:-:S04]  /*54a0*/  LOP3.LUT R186, R0, 0xa, RZ, 0xfc, !PT ;  /* 0x0000000a00ba7812 */ /* 0x002fc800078efcff */
[----:B------:R-:W-:Y:S02]  /*54b0*/  ISETP.GE.AND P0, PT, R186, UR9, PT ;  /* 0x00000009ba007c0c */ /* 0x000fe4000bf06270 */
[----:B------:R-:W-:Y:S02]  /*54c0*/  LOP3.LUT R186, R0, 0x12, RZ, 0xfc, !PT ;  /* 0x0000001200ba7812 */ /* 0x000fe400078efcff */
[----:B------:R-:W-:Y:S02]  /*54d0*/  PRMT R199, RZ, 0x7610, R199 ;  /* 0x00007610ffc77816 */ /* 0x000fe400000000c7 */
[----:B------:R-:W-:Y:S01]  /*54e0*/  ISETP.GE.AND P1, PT, R186, UR9, PT ;  /* 0x00000009ba007c0c */ /* 0x000fe2000bf26270 */
[----:B------:R-:W-:-:S04]  /*54f0*/  IMAD.WIDE R186, R3, 0x2, R188 ;  /* 0x0000000203ba7825 */ /* 0x000fc800078e02bc */
[----:B0-----:R-:W-:Y:S02]  /*5500*/  IMAD R181, R181, R184, RZ ;  /* 0x000000b8b5b57224 */ /* 0x001fe400078e02ff */
[----:B------:R0:W2:Y:S01]  /*5510*/  @!P0 LDG.E.U16 R199, desc[UR10][R186.64] ;  /* 0x0000000abac78981 */ /* 0x0000a2000c1e1500 */
[----:B------:R-:W-:Y:S02]  /*5520*/  PRMT R198, RZ, 0x7610, R198 ;  /* 0x00007610ffc67816 */ /* 0x000fe400000000c6 */
[C---:B------:R-:W-:Y:S01]  /*5530*/  LOP3.LUT R184, R0.reuse, 0x1a, RZ, 0xfc, !PT ;  /* 0x0000001a00b87812 */ /* 0x040fe200078efcff */
[----:B0-----:R-:W-:Y:S02]  /*5540*/  IMAD.WIDE R186, R181, 0x2, R188 ;  /* 0x00000002b5ba7825 */ /* 0x001fe400078e02bc */
[----:B------:R-:W0:Y:S01]  /*5550*/  LDC R181, c[0x0][0x238] ;  /* 0x00008e00ffb57b82 */ /* 0x000e220000000800 */
[----:B------:R-:W-:Y:S01]  /*5560*/  LOP3.LUT R3, R0, 0x1a, RZ, 0xfc, !PT ;  /* 0x0000001a00037812 */ /* 0x000fe200078efcff */
[----:B------:R-:W-:Y:S01]  /*5570*/  IMAD R184, R184, R190, RZ ;  /* 0x000000beb8b87224 */ /* 0x000fe200078e02ff */
[----:B------:R1:W2:Y:S02]  /*5580*/  @!P1 LDG.E.U16 R198, desc[UR10][R186.64] ;  /* 0x0000000abac69981 */ /* 0x0002a4000c1e1500 */
[----:B------:R-:W-:-:S02]  /*5590*/  ISETP.GE.AND P1, PT, R3, UR9, PT ;  /* 0x0000000903007c0c */ /* 0x000fc4000bf26270 */
[----:B------:R-:W-:Y:S01]  /*55a0*/  PRMT R197, RZ, 0x7610, R197 ;  /* 0x00007610ffc57816 */ /* 0x000fe200000000c5 */
[----:B------:R-:W0:Y:S01]  /*55b0*/  LDC R190, c[0x0][0x238] ;  /* 0x00008e00ffbe7b82 */ /* 0x000e220000000800 */
[----:B-1----:R-:W-:-:S04]  /*55c0*/  LOP3.LUT R186, R0, 0x4, RZ, 0xfc, !PT ;  /* 0x0000000400ba7812 */ /* 0x002fc800078efcff */
[----:B------:R-:W-:Y:S01]  /*55d0*/  ISETP.GE.AND P0, PT, R186, UR9, PT ;  /* 0x00000009ba007c0c */ /* 0x000fe2000bf06270 */
[----:B------:R-:W-:Y:S02]  /*55e0*/  IMAD.WIDE R186, R184, 0x2, R188 ;  /* 0x00000002b8ba7825 */ /* 0x000fe400078e02bc */
[----:B------:R-:W1:Y:S01]  /*55f0*/  LDC R184, c[0x0][0x238] ;  /* 0x00008e00ffb87b82 */ /* 0x000e620000000800 */
[----:B------:R-:W-:Y:S02]  /*5600*/  LOP3.LUT R3, R0, 0x4, RZ, 0xfc, !PT ;  /* 0x0000000400037812 */ /* 0x000fe400078efcff */
[----:B------:R0:W2:Y:S03]  /*5610*/  @!P1 LDG.E.U16 R197, desc[UR10][R186.64] ;  /* 0x0000000abac59981 */ /* 0x0000a6000c1e1500 */
[----:B0-----:R-:W-:Y:S01]  /*5620*/  IMAD R3, R3, R181, RZ ;  /* 0x000000b503037224 */ /* 0x001fe200078e02ff */
[----:B------:R-:W-:-:S03]  /*5630*/  PRMT R196, RZ, 0x7610, R196 ;  /* 0x00007610ffc47816 */ /* 0x000fc600000000c4 */
[----:B------:R-:W-:Y:S01]  /*5640*/  IMAD.WIDE R186, R3, 0x2, R188 ;  /* 0x0000000203ba7825 */ /* 0x000fe200078e02bc */
[----:B------:R-:W-:-:S04]  /*5650*/  LOP3.LUT R181, R0, 0xc, RZ, 0xfc, !PT ;  /* 0x0000000c00b57812 */ /* 0x000fc800078efcff */
[----:B------:R0:W2:Y:S02]  /*5660*/  @!P0 LDG.E.U16 R196, desc[UR10][R186.64] ;  /* 0x0000000abac48981 */ /* 0x0000a4000c1e1500 */
[----:B0-----:R-:W-:Y:S01]  /*5670*/  LOP3.LUT R186, R0, 0xc, RZ, 0xfc, !PT ;  /* 0x0000000c00ba7812 */ /* 0x001fe200078efcff */
[----:B-1----:R-:W-:-:S03]  /*5680*/  IMAD R181, R181, R184, RZ ;  /* 0x000000b8b5b57224 */ /* 0x002fc600078e02ff */
[----:B------:R-:W-:Y:S02]  /*5690*/  ISETP.GE.AND P0, PT, R186, UR9, PT ;  /* 0x00000009ba007c0c */ /* 0x000fe4000bf06270 */
[----:B------:R-:W-:-:S04]  /*56a0*/  LOP3.LUT R186, R0, 0x14, RZ, 0xfc, !PT ;  /* 0x0000001400ba7812 */ /* 0x000fc800078efcff */
[----:B------:R-:W-:Y:S01]  /*56b0*/  ISETP.GE.AND P1, PT, R186, UR9, PT ;  /* 0x00000009ba007c0c */ /* 0x000fe2000bf26270 */
[----:B------:R-:W-:Y:S02]  /*56c0*/  IMAD.WIDE R186, R181, 0x2, R188 ;  /* 0x00000002b5ba7825 */ /* 0x000fe400078e02bc */
[----:B------:R-:W0:Y:S01]  /*56d0*/  LDC R181, c[0x0][0x238] ;  /* 0x00008e00ffb57b82 */ /* 0x000e220000000800 */
[----:B------:R-:W-:Y:S02]  /*56e0*/  PRMT R195, RZ, 0x7610, R195 ;  /* 0x00007610ffc37816 */ /* 0x000fe400000000c3 */
[C---:B------:R-:W-:Y:S02]  /*56f0*/  LOP3.LUT R3, R0.reuse, 0x1c, RZ, 0xfc, !PT ;  /* 0x0000001c00037812 */ /* 0x040fe400078efcff */
[----:B------:R-:W-:Y:S02]  /*5700*/  LOP3.LUT R184, R0, 0x14, RZ, 0xfc, !PT ;  /* 0x0000001400b87812 */ /* 0x000fe400078efcff */
[----:B------:R1:W2:Y:S01]  /*5710*/  @!P0 LDG.E.U16 R195, desc[UR10][R186.64] ;  /* 0x0000000abac38981 */ /* 0x0002a2000c1e1500 */
[----:B------:R-:W-:-:S02]  /*5720*/  ISETP.GE.AND P0, PT, R3, UR9, PT ;  /* 0x0000000903007c0c */ /* 0x000fc4000bf06270 */
[----:B------:R-:W-:Y:S01]  /*5730*/  IMAD R184, R184, R190, RZ ;  /* 0x000000beb8b87224 */ /* 0x000fe200078e02ff */
[----:B------:R-:W-:Y:S02]  /*5740*/  PRMT R194, RZ, 0x7610, R194 ;  /* 0x00007610ffc27816 */ /* 0x000fe400000000c2 */
[----:B------:R-:W-:Y:S02]  /*5750*/  PRMT R193, RZ, 0x7610, R193 ;  /* 0x00007610ffc17816 */ /* 0x000fe400000000c1 */
[----:B------:R-:W-:Y:S01]  /*5760*/  PRMT R192, RZ, 0x7610, R192 ;  /* 0x00007610ffc07816 */ /* 0x000fe200000000c0 */
[----:B------:R-:W4:Y:S01]  /*5770*/  S2R R191, SR_TID.X ;  /* 0x0000000000bf7919 */ /* 0x000f220000002100 */
[----:B-1----:R-:W-:Y:S01]  /*5780*/  IMAD.WIDE R186, R184, 0x2, R188 ;  /* 0x00000002b8ba7825 */ /* 0x002fe200078e02bc */
[----:B------:R-:W-:Y:S01]  /*5790*/  PRMT R213, RZ, 0x7610, R213 ;  /* 0x00007610ffd57816 */ /* 0x000fe200000000d5 */
[----:B------:R-:W1:Y:S02]  /*57a0*/  LDC R190, c[0x0][0x238] ;  /* 0x00008e00ffbe7b82 */ /* 0x000e640000000800 */
[----:B0-----:R-:W-:Y:S01]  /*57b0*/  IMAD R3, R3, R181, RZ ;  /* 0x000000b503037224 */ /* 0x001fe200078e02ff */
[----:B------:R-:W0:Y:S05]  /*57c0*/  S2R R184, SR_TID.X ;  /* 0x0000000000b87919 */ /* 0x000e2a0000002100 */
[----:B------:R-:W4:Y:S01]  /*57d0*/  LDC R181, c[0x0][0x238] ;  /* 0x00008e00ffb57b82 */ /* 0x000f220000000800 */
[----:B------:R1:W2:Y:S02]  /*57e0*/  @!P1 LDG.E.U16 R194, desc[UR10][R186.64] ;  /* 0x0000000abac29981 */ /* 0x0002a4000c1e1500 */
[----:B-1----:R-:W-:Y:S01]  /*57f0*/  IMAD.WIDE R186, R3, 0x2, R188 ;  /* 0x0000000203ba7825 */ /* 0x002fe200078e02bc */
[----:B------:R-:W-:-:S04]  /*5800*/  LOP3.LUT R3, R0, 0x6, RZ, 0xfc, !PT ;  /* 0x0000000600037812 */ /* 0x000fc800078efcff */
[----:B------:R1:W2:Y:S02]  /*5810*/  @!P0 LDG.E.U16 R193, desc[UR10][R186.64] ;  /* 0x0000000abac18981 */ /* 0x0002a4000c1e1500 */
[----:B-1----:R-:W-:-:S04]  /*5820*/  LOP3.LUT R186, R0, 0x6, RZ, 0xfc, !PT ;  /* 0x0000000600ba7812 */ /* 0x002fc800078efcff */
[----:B------:R-:W-:Y:S01]  /*5830*/  ISETP.GE.AND P0, PT, R186, UR9, PT ;  /* 0x00000009ba007c0c */ /* 0x000fe2000bf06270 */
[----:B----4-:R-:W-:Y:S02]  /*5840*/  IMAD R3, R3, R181, RZ ;  /* 0x000000b503037224 */ /* 0x010fe400078e02ff */
[----:B------:R-:W1:Y:S02]  /*5850*/  LDC R181, c[0x0][0x238] ;  /* 0x00008e00ffb57b82 */ /* 0x000e640000000800 */
[----:B------:R-:W-:Y:S01]  /*5860*/  IMAD.WIDE R186, R3, 0x2, R188 ;  /* 0x0000000203ba7825 */ /* 0x000fe200078e02bc */
[----:B0-----:R-:W-:-:S07]  /*5870*/  SHF.R.U32.HI R3, RZ, 0x6, R184 ;  /* 0x00000006ff037819 */ /* 0x001fce00000116b8 */
[----:B------:R0:W4:Y:S01]  /*5880*/  @!P0 LDG.E.U16 R192, desc[UR10][R186.64] ;  /* 0x0000000abac08981 */ /* 0x000122000c1e1500 */
[----:B------:R-:W-:Y:S02]  /*5890*/  SGXT.U32 R3, R3, 0x1 ;  /* 0x000000010303781a */ /* 0x000fe40000000000 */
[----:B0-----:R-:W-:-:S04]  /*58a0*/  LOP3.LUT R186, R0, 0xe, RZ, 0xfc, !PT ;  /* 0x0000000e00ba7812 */ /* 0x001fc800078efcff */
[----:B------:R-:W-:Y:S02]  /*58b0*/  ISETP.GE.AND P0, PT, R186, UR9, PT ;  /* 0x00000009ba007c0c */ /* 0x000fe4000bf06270 */
[----:B------:R-:W-:Y:S02]  /*58c0*/  LOP3.LUT R186, R0, 0x16, RZ, 0xfc, !PT ;  /* 0x0000001600ba7812 */ /* 0x000fe400078efcff */
[----:B------:R-:W3:Y:S04]  /*58d0*/  LDL.LU R0, [R1+0x98] ;  /* 0x0000980001007983 */ /* 0x000ee80000300800 */
[----:B------:R-:W2:Y:S01]  /*58e0*/  LDL.LU R184, [R1+0x44] ;  /* 0x0000440001b87983 */ /* 0x000ea20000300800 */
[----:B------:R-:W-:-:S05]  /*58f0*/  LOP3.LUT R3, R3, 0xe, RZ, 0xfc, !PT ;  /* 0x0000000e03037812 */ /* 0x000fca00078efcff */
[----:B-1----:R-:W-:Y:S01]  /*5900*/  IMAD R3, R3, R181, RZ ;  /* 0x000000b503037224 */ /* 0x002fe200078e02ff */
[----:B------:R-:W-:-:S03]  /*5910*/  ISETP.GE.AND P1, PT, R186, UR9, PT ;  /* 0x00000009ba007c0c */ /* 0x000fc6000bf26270 */
[----:B------:R-:W-:Y:S02]  /*5920*/  IMAD.WIDE R186, R3, 0x2, R188 ;  /* 0x0000000203ba7825 */ /* 0x000fe400078e02bc */
[----:B------:R-:W4:Y:S01]  /*5930*/  LDL.LU R3, [R1+0x3c] ;  /* 0x00003c0001037983 */ /* 0x000f220000300800 */
[--C-:B------:R-:W-:Y:S02]  /*5940*/  SHF.R.U32.HI R181, RZ, 0x6, R191.reuse ;  /* 0x00000006ffb57819 */ /* 0x100fe400000116bf */
[----:B------:R-:W-:Y:S01]  /*5950*/  SHF.R.U32.HI R191, RZ, 0x6, R191 ;  /* 0x00000006ffbf7819 */ /* 0x000fe200000116bf */
[----:B------:R0:W4:Y:S03]  /*5960*/  @!P0 LDG.E.U16 R213, desc[UR10][R186.64] ;  /* 0x0000000abad58981 */ /* 0x000126000c1e1500 */
[----:B------:R-:W-:-:S04]  /*5970*/  SGXT.U32 R191, R191, 0x1 ;  /* 0x00000001bfbf781a */ /* 0x000fc80000000000 */
[----:B------:R-:W-:-:S04]  /*5980*/  LOP3.LUT R191, R191, 0x1e, RZ, 0xfc, !PT ;  /* 0x0000001ebfbf7812 */ /* 0x000fc800078efcff */
[----:B------:R-:W-:Y:S02]  /*5990*/  ISETP.GE.AND P0, PT, R191, UR9, PT ;  /* 0x00000009bf007c0c */ /* 0x000fe4000bf06270 */
[----:B------:R-:W1:Y:S01]  /*59a0*/  S2R R191, SR_TID.X ;  /* 0x0000000000bf7919 */ /* 0x000e620000002100 */
[----:B------:R-:W-:-:S04]  /*59b0*/  SGXT.U32 R181, R181, 0x1 ;  /* 0x00000001b5b5781a */ /* 0x000fc80000000000 */
[----:B------:R-:W-:-:S05]  /*59c0*/  LOP3.LUT R181, R181, 0x16, RZ, 0xfc, !PT ;  /* 0x00000016b5b57812 */ /* 0x000fca00078efcff */
[----:B------:R-:W-:Y:S02]  /*59d0*/  IMAD R181, R181, R190, RZ ;  /* 0x000000beb5b57224 */ /* 0x000fe400078e02ff */
[----:B------:R-:W1:Y:S02]  /*59e0*/  LDC R190, c[0x0][0x238] ;  /* 0x00008e00ffbe7b82 */ /* 0x000e640000000800 */
[----:B0-----:R-:W-:Y:S01]  /*59f0*/  IMAD.WIDE R186, R181, 0x2, R188 ;  /* 0x00000002b5ba7825 */ /* 0x001fe200078e02bc */
[----:B------:R-:W-:Y:S02]  /*5a00*/  PRMT R207, RZ, 0x7610, R207 ;  /* 0x00007610ffcf7816 */ /* 0x000fe400000000cf */
[----:B------:R-:W-:Y:S01]  /*5a10*/  PRMT R208, RZ, 0x7610, R208 ;  /* 0x00007610ffd07816 */ /* 0x000fe200000000d0 */
[----:B------:R0:W-:Y:S04]  /*5a20*/  STL [R1+0xac], R188 ;  /* 0x0000acbc01007387 */ /* 0x0001e80000100800 */
[----:B------:R0:W4:Y:S01]  /*5a30*/  @!P1 LDG.E.U16 R207, desc[UR10][R186.64] ;  /* 0x0000000abacf9981 */ /* 0x000122000c1e1500 */
[----:B-1----:R-:W-:-:S04]  /*5a40*/  SHF.R.U32.HI R181, RZ, 0x6, R191 ;  /* 0x00000006ffb57819 */ /* 0x002fc800000116bf */
[----:B------:R-:W-:-:S04]  /*5a50*/  SGXT.U32 R181, R181, 0x1 ;  /* 0x00000001b5b5781a */ /* 0x000fc80000000000 */
[----:B------:R-:W-:-:S05]  /*5a60*/  LOP3.LUT R181, R181, 0x1e, RZ, 0xfc, !PT ;  /* 0x0000001eb5b57812 */ /* 0x000fca00078efcff */
[----:B------:R-:W-:Y:S01]  /*5a70*/  IMAD R181, R181, R190, RZ ;  /* 0x000000beb5b57224 */ /* 0x000fe200078e02ff */
[----:B------:R1:W-:Y:S03]  /*5a80*/  STL [R1+0xa8], R189 ;  /* 0x0000a8bd01007387 */ /* 0x0003e60000100800 */
[----:B0-----:R-:W-:Y:S02]  /*5a90*/  IMAD.WIDE R186, R181, 0x2, R188 ;  /* 0x00000002b5ba7825 */ /* 0x001fe400078e02bc */
[----:B------:R-:W4:Y:S04]  /*5aa0*/  LDL.LU R181, [R1+0x30] ;  /* 0x0000300001b57983 */ /* 0x000f280000300800 */
[----:B------:R2:W4:Y:S01]  /*5ab0*/  @!P0 LDG.E.U16 R208, desc[UR10][R186.64] ;  /* 0x0000000abad08981 */ /* 0x000522000c1e1500 */
[----:B------:R-:W-:Y:S01]  /*5ac0*/  BAR.SYNC.DEFER_BLOCKING 0x0 ;  /* 0x0000000000007b1d */ /* 0x000fe20000010000 */
[----:B------:R-:W-:-:S04]  /*5ad0*/  LOP3.LUT R190, R191, 0x1f, RZ, 0xc0, !PT ;  /* 0x0000001fbfbe7812 */ /* 0x000fc800078ec0ff */
[----:B------:R-:W-:Y:S01]  /*5ae0*/  ISETP.GE.AND P0, PT, R190, UR9, PT ;  /* 0x00000009be007c0c */ /* 0x000fe2000bf06270 */
[----:B------:R-:W4:Y:S01]  /*5af0*/  LDL.LU R188, [R1+0x2c] ;  /* 0x00002c0001bc7983 */ /* 0x000f220000300800 */
[----:B------:R-:W-:-:S03]  /*5b00*/  PRMT R209, RZ, 0x7610, R209 ;  /* 0x00007610ffd17816 */ /* 0x000fc600000000d1 */
[----:B-1----:R-:W4:Y:S01]  /*5b10*/  LDL.LU R189, [R1+0x90] ;  /* 0x0000900001bd7983 */ /* 0x002f220000300800 */
[----:B------:R-:W-:-:S03]  /*5b20*/  PRMT R211, RZ, 0x7610, R211 ;  /* 0x00007610ffd37816 */ /* 0x000fc600000000d3 */
[----:B------:R0:W-:Y:S01]  /*5b30*/  STL [R1+0xb0], R226 ;  /* 0x0000b0e201007387 */ /* 0x0001e20000100800 */
[----:B--2---:R-:W-:-:S05]  /*5b40*/  IADD3 R186, P1, R184, R185, RZ ;  /* 0x000000b9b8ba7210 */ /* 0x004fca0007f3e0ff */
[--C-:B------:R-:W-:Y:S02]  /*5b50*/  IMAD.X R187, R226, 0x1, R4.reuse, P1 ;  /* 0x00000001e2bb7824 */ /* 0x100fe400008e0604 */
[----:B0-----:R-:W2:Y:S04]  /*5b60*/  LDL.LU R226, [R1+0x88] ;  /* 0x0000880001e27983 */ /* 0x001ea80000300800 */
[----:B------:R3:W2:Y:S02]  /*5b70*/  @!P0 LDG.E.U16 R209, desc[UR10][R186.64] ;  /* 0x0000000abad18981 */ /* 0x0006a4000c1e1500 */
[----:B---3--:R-:W-:Y:S02]  /*5b80*/  IADD3 R186, P1, R0, R185, RZ ;  /* 0x000000b900ba7210 */ /* 0x008fe40007f3e0ff */
[----:B------:R0:W-:Y:S03]  /*5b90*/  STL [R1+0xb4], R0 ;  /* 0x0000b40001007387 */ /* 0x0001e60000100800 */
[----:B----4-:R-:W-:-:S05]  /*5ba0*/  IMAD.X R187, R3, 0x1, R4, P1 ;  /* 0x0000000103bb7824 */ /* 0x010fca00008e0604 */
[----:B------:R1:W3:Y:S04]  /*5bb0*/  @!P0 LDG.E.U16 R211, desc[UR10][R186.64] ;  /* 0x0000000abad38981 */ /* 0x0002e8000c1e1500 */
[----:B0-----:R-:W4:Y:S04]  /*5bc0*/  LDL.LU R0, [R1+0x1c] ;  /* 0x00001c0001007983 */ /* 0x001f280000300800 */
[----:B------:R0:W-:Y:S01]  /*5bd0*/  STL [R1+0xb8], R3 ;  /* 0x0000b80301007387 */ /* 0x0001e20000100800 */
[----:B-1----:R-:W-:-:S03]  /*5be0*/  IADD3 R186, P1, R223, R185, RZ ;  /* 0x000000b9dfba7210 */ /* 0x002fc60007f3e0ff */
[----:B0-----:R-:W3:Y:S04]  /*5bf0*/  LDL.LU R3, [R1+0x10] ;  /* 0x0000100001037983 */ /* 0x001ee80000300800 */
[----:B------:R0:W-:Y:S04]  /*5c00*/  STL [R1+0xbc], R223 ;  /* 0x0000bcdf01007387 */ /* 0x0001e80000100800 */
[----:B0-----:R-:W2:Y:S01]  /*5c10*/  LDL R223, [R1+0x20] ;  /* 0x0000200001df7983 */ /* 0x001ea20000100800 */
[----:B------:R-:W-:Y:S01]  /*5c20*/  PRMT R212, RZ, 0x7610, R212 ;  /* 0x00007610ffd47816 */ /* 0x000fe200000000d4 */
[----:B------:R-:W-:-:S05]  /*5c30*/  IMAD.X R187, R214, 0x1, R4, P1 ;  /* 0x00000001d6bb7824 */ /* 0x000fca00008e0604 */
[----:B------:R0:W3:Y:S01]  /*5c40*/  @!P0 LDG.E.U16 R212, desc[UR10][R186.64] ;  /* 0x0000000abad48981 */ /* 0x0000e2000c1e1500 */
[----:B------:R-:W-:Y:S02]  /*5c50*/  PRMT R210, RZ, 0x7610, R210 ;  /* 0x00007610ffd27816 */ /* 0x000fe400000000d2 */
[----:B0-----:R-:W-:-:S05]  /*5c60*/  IADD3 R186, P1, R181, R185, RZ ;  /* 0x000000b9b5ba7210 */ /* 0x001fca0007f3e0ff */
[----:B------:R-:W-:Y:S01]  /*5c70*/  IMAD.X R187, R222, 0x1, R4, P1 ;  /* 0x00000001debb7824 */ /* 0x000fe200008e0604 */
[----:B------:R-:W-:-:S04]  /*5c80*/  IADD3 R190, P1, R227, R185, RZ ;  /* 0x000000b9e3be7210 */ /* 0x000fc80007f3e0ff */
[----:B------:R0:W3:Y:S01]  /*5c90*/  @!P0 LDG.E.U16 R210, desc[UR10][R186.64] ;  /* 0x0000000abad28981 */ /* 0x0000e2000c1e1500 */
[----:B------:R-:W-:Y:S01]  /*5ca0*/  IMAD.X R191, R156, 0x1, R4, P1 ;  /* 0x000000019cbf7824 */ /* 0x000fe200008e0604 */
[----:B0-----:R-:W-:-:S06]  /*5cb0*/  PRMT R186, RZ, 0x7610, R186 ;  /* 0x00007610ffba7816 */ /* 0x001fcc00000000ba */
[----:B------:R0:W3:Y:S01]  /*5cc0*/  @!P0 LDG.E.U16 R186, desc[UR10][R190.64] ;  /* 0x0000000abeba8981 */ /* 0x0000e2000c1e1500 */
[----:B------:R-:W-:Y:S02]  /*5cd0*/  PRMT R206, RZ, 0x7610, R206 ;  /* 0x00007610ffce7816 */ /* 0x000fe400000000ce */
[----:B0-----:R-:W-:Y:S01]  /*5ce0*/  IADD3 R190, P1, R189, R185, RZ ;  /* 0x000000b9bdbe7210 */ /* 0x001fe20007f3e0ff */
[----:B------:R-:W-:Y:S04]  /*5cf0*/  STL [R1+0xc0], R214 ;  /* 0x0000c0d601007387 */ /* 0x000fe80000100800 */
[----:B------:R-:W-:Y:S01]  /*5d00*/  IMAD.X R191, R188, 0x1, R4, P1 ;  /* 0x00000001bcbf7824 */ /* 0x000fe200008e0604 */
[----:B------:R-:W-:Y:S04]  /*5d10*/  STL [R1+0xc4], R181 ;  /* 0x0000c4b501007387 */ /* 0x000fe80000100800 */
[----:B------:R0:W3:Y:S04]  /*5d20*/  @!P0 LDG.E.U16 R206, desc[UR10][R190.64] ;  /* 0x0000000abece8981 */ /* 0x0000e8000c1e1500 */
[----:B------:R-:W-:Y:S01]  /*5d30*/  STL [R1+0xc8], R222 ;  /* 0x0000c8de01007387 */ /* 0x000fe20000100800 */
[----:B------:R-:W-:-:S03]  /*5d40*/  PRMT R205, RZ, 0x7610, R205 ;  /* 0x00007610ffcd7816 */ /* 0x000fc600000000cd */
[----:B------:R-:W-:Y:S01]  /*5d50*/  STL [R1+0xf8], R227 ;  /* 0x0000f8e301007387 */ /* 0x000fe20000100800 */
[----:B0-----:R-:W-:-:S03]  /*5d60*/  IADD3 R190, P1, R219, R185, RZ ;  /* 0x000000b9dbbe7210 */ /* 0x001fc60007f3e0ff */
[----:B------:R-:W-:Y:S04]  /*5d70*/  STL [R1+0xfc], R156 ;  /* 0x0000fc9c01007387 */ /* 0x000fe80000100800 */
[----:B------:R-:W-:Y:S01]  /*5d80*/  STL [R1+0xcc], R189 ;  /* 0x0000ccbd01007387 */ /* 0x000fe20000100800 */
[----:B------:R-:W-:-:S03]  /*5d90*/  IMAD.X R191, R179, 0x1, R4, P1 ;  /* 0x00000001b3bf7824 */ /* 0x000fc600008e0604 */
[----:B------:R-:W-:Y:S04]  /*5da0*/  STL [R1+0xd0], R188 ;  /* 0x0000d0bc01007387 */ /* 0x000fe80000100800 */
[----:B------:R0:W-:Y:S04]  /*5db0*/  STL [R1+0xd4], R219 ;  /* 0x0000d4db01007387 */ /* 0x0001e80000100800 */
[----:B------:R-:W-:Y:S04]  /*5dc0*/  STL [R1+0xd8], R179 ;  /* 0x0000d8b301007387 */ /* 0x000fe80000100800 */
[----:B------:R2:W3:Y:S04]  /*5dd0*/  @!P0 LDG.E.U16 R205, desc[UR10][R190.64] ;  /* 0x0000000abecd8981 */ /* 0x0004e8000c1e1500 */
[----:B0-----:R-:W3:Y:S04]  /*5de0*/  LDL.LU R219, [R1+0x68] ;  /* 0x0000680001db7983 */ /* 0x001ee80000300800 */
[----:B------:R-:W3:Y:S04]  /*5df0*/  LDL.LU R189, [R1+0x70] ;  /* 0x0000700001bd7983 */ /* 0x000ee80000300800 */
[----:B------:R-:W3:Y:S04]  /*5e00*/  LDL.LU R222, [R1+0x78] ;  /* 0x0000780001de7983 */ /* 0x000ee80000300800 */
[----:B------:R-:W3:Y:S04]  /*5e10*/  LDL.LU R181, [R1] ;  /* 0x0000000001b57983 */ /* 0x000ee80000300800 */
[----:B------:R-:W3:Y:S01]  /*5e20*/  LDL.LU R214, [R1+0xc] ;  /* 0x00000c0001d67983 */ /* 0x000ee20000300800 */
[----:B--2---:R-:W-:-:S03]  /*5e30*/  IADD3 R190, P1, R223, R185, RZ ;  /* 0x000000b9dfbe7210 */ /* 0x004fc60007f3e0ff */
[----:B------:R-:W2:Y:S04]  /*5e40*/  LDL.LU R223, [R1+0x80] ;  /* 0x0000800001df7983 */ /* 0x000ea80000300800 */
[----:B------:R0:W-:Y:S01]  /*5e50*/  STS.U16 [R2+UR8+0x4000], R204 ;  /* 0x004000cc02007988 */ /* 0x0001e20008000408 */
[----:B------:R-:W-:Y:S01]  /*5e60*/  IMAD.X R191, R218, 0x1, R4, P1 ;  /* 0x00000001dabf7824 */ /* 0x000fe200008e0604 */
[----:B0-----:R-:W-:Y:S02]  /*5e70*/  PRMT R204, RZ, 0x7610, R204 ;  /* 0x00007610ffcc7816 */ /* 0x001fe400000000cc */
[----:B------:R0:W-:Y:S04]  /*5e80*/  STS.U16 [R2+UR8+0x4400], R203 ;  /* 0x004400cb02007988 */ /* 0x0001e80008000408 */
[----:B------:R1:W2:Y:S01]  /*5e90*/  @!P0 LDG.E.U16 R204, desc[UR10][R190.64] ;  /* 0x0000000abecc8981 */ /* 0x0002a2000c1e1500 */
[----:B0-----:R-:W-:-:S02]  /*5ea0*/  PRMT R203, RZ, 0x7610, R203 ;  /* 0x00007610ffcb7816 */ /* 0x001fc400000000cb */
[----:B-1----:R-:W-:-:S05]  /*5eb0*/  IADD3 R190, P1, R226, R185, RZ ;  /* 0x000000b9e2be7210 */ /* 0x002fca0007f3e0ff */
[----:B----4-:R-:W-:Y:S01]  /*5ec0*/  IMAD.X R191, R0, 0x1, R4, P1 ;  /* 0x0000000100bf7824 */ /* 0x010fe200008e0604 */
[----:B------:R0:W-:Y:S04]  /*5ed0*/  STS.U16 [R2+UR8+0x4800], R202 ;  /* 0x004800ca02007988 */ /* 0x0001e80008000408 */
[----:B------:R1:W4:Y:S01]  /*5ee0*/  @!P0 LDG.E.U16 R203, desc[UR10][R190.64] ;  /* 0x0000000abecb8981 */ /* 0x000322000c1e1500 */
[----:B0-----:R-:W-:Y:S02]  /*5ef0*/  PRMT R202, RZ, 0x7610, R202 ;  /* 0x00007610ffca7816 */ /* 0x001fe400000000ca */
[----:B-1----:R-:W-:-:S05]  /*5f00*/  IADD3 R190, P1, R217, R185, RZ ;  /* 0x000000b9d9be7210 */ /* 0x002fca0007f3e0ff */
[----:B------:R-:W-:Y:S01]  /*5f10*/  IMAD.X R191, R177, 0x1, R4, P1 ;  /* 0x00000001b1bf7824 */ /* 0x000fe200008e0604 */
[----:B------:R0:W-:Y:S04]  /*5f20*/  STS.U16 [R2+UR8+0x4c00], R201 ;  /* 0x004c00c902007988 */ /* 0x0001e80008000408 */
[----:B------:R3:W4:Y:S01]  /*5f30*/  @!P0 LDG.E.U16 R202, desc[UR10][R190.64] ;  /* 0x0000000abeca8981 */ /* 0x000722000c1e1500 */
[----:B------:R-:W-:Y:S02]  /*5f40*/  LOP3.LUT R156, R2, 0x20, RZ, 0x3c, !PT ;  /* 0x00000020029c7812 */ /* 0x000fe400078e3cff */
[----:B0-----:R-:W-:Y:S02]  /*5f50*/  PRMT R201, RZ, 0x7610, R201 ;  /* 0x00007610ffc97816 */ /* 0x001fe400000000c9 */
[----:B---3--:R-:W-:-:S05]  /*5f60*/  IADD3 R190, P1, R3, R185, RZ ;  /* 0x000000b903be7210 */ /* 0x008fca0007f3e0ff */
[----:B------:R-:W-:Y:S01]  /*5f70*/  IMAD.X R191, R172, 0x1, R4, P1 ;  /* 0x00000001acbf7824 */ /* 0x000fe200008e0604 */
[----:B------:R0:W-:Y:S04]  /*5f80*/  STS.U16 [R156+UR8+0x4100], R200 ;  /* 0x004100c89c007988 */ /* 0x0001e80008000408 */
[----:B------:R2:W3:Y:S01]  /*5f90*/  @!P0 LDG.E.U16 R201, desc[UR10][R190.64] ;  /* 0x0000000abec98981 */ /* 0x0004e2000c1e1500 */
[----:B0-----:R-:W-:-:S03]  /*5fa0*/  PRMT R200, RZ, 0x7610, R200 ;  /* 0x00007610ffc87816 */ /* 0x001fc600000000c8 */
[----:B------:R-:W-:Y:S04]  /*5fb0*/  STL [R1+0xdc], R218 ;  /* 0x0000dcda01007387 */ /* 0x000fe80000100800 */
[----:B------:R-:W-:Y:S04]  /*5fc0*/  STL [R1+0xe0], R226 ;  /* 0x0000e0e201007387 */ /* 0x000fe80000100800 */
[----:B------:R-:W-:Y:S04]  /*5fd0*/  STL [R1+0xe4], R0 ;  /* 0x0000e40001007387 */ /* 0x000fe80000100800 */
[----:B------:R-:W-:Y:S04]  /*5fe0*/  STL [R1+0xe8], R217 ;  /* 0x0000e8d901007387 */ /* 0x000fe80000100800 */
[----:B------:R-:W-:Y:S04]  /*5ff0*/  STL [R1+0xec], R177 ;  /* 0x0000ecb101007387 */ /* 0x000fe80000100800 */
[----:B------:R-:W-:Y:S04]  /*6000*/  STL [R1+0xf0], R3 ;  /* 0x0000f00301007387 */ /* 0x000fe80000100800 */
[----:B------:R0:W-:Y:S04]  /*6010*/  STS.U16 [R156+UR8+0x4500], R199 ;  /* 0x004500c79c007988 */ /* 0x0001e80008000408 */
[----:B------:R-:W-:Y:S01]  /*6020*/  STL [R1+0xf4], R172 ;  /* 0x0000f4ac01007387 */ /* 0x000fe20000100800 */
[----:B0-----:R-:W-:-:S02]  /*6030*/  PRMT R199, RZ, 0x7610, R199 ;  /* 0x00007610ffc77816 */ /* 0x001fc400000000c7 */
[C---:B------:R-:W-:Y:S02]  /*6040*/  LOP3.LUT R156, R2.reuse, 0x40, RZ, 0x3c, !PT ;  /* 0x00000040029c7812 */ /* 0x040fe400078e3cff */
[----:B------:R-:W-:Y:S02]  /*6050*/  LOP3.LUT R0, R2, 0x60, RZ, 0x3c, !PT ;  /* 0x0000006002007812 */ /* 0x000fe400078e3cff */
[----:B--2---:R-:W-:-:S05]  /*6060*/  IADD3 R190, P1, R223, R185, RZ ;  /* 0x000000b9dfbe7210 */ /* 0x004fca0007f3e0ff */
[----:B------:R-:W-:-:S05]  /*6070*/  IMAD.X R191, R214, 0x1, R4, P1 ;  /* 0x00000001d6bf7824 */ /* 0x000fca00008e0604 */
[----:B------:R0:W2:Y:S04]  /*6080*/  @!P0 LDG.E.U16 R200, desc[UR10][R190.64] ;  /* 0x0000000abec88981 */ /* 0x0000a8000c1e1500 */
[----:B------:R-:W-:Y:S01]  /*6090*/  STL [R1+0x100], R223 ;  /* 0x000100df01007387 */ /* 0x000fe20000100800 */
[----:B0-----:R-:W-:-:S03]  /*60a0*/  IADD3 R190, P1, R173, R185, RZ ;  /* 0x000000b9adbe7210 */ /* 0x001fc60007f3e0ff */
[----:B------:R-:W-:Y:S02]  /*60b0*/  STL [R1+0x104], R214 ;  /* 0x000104d601007387 */ /* 0x000fe40000100800 */
[----:B------:R-:W-:Y:S02]  /*60c0*/  IMAD.X R191, R174, 0x1, R4, P1 ;  /* 0x00000001aebf7824 */ /* 0x000fe400008e0604 */
[----:B------:R-:W-:Y:S04]  /*60d0*/  STL [R1+0x108], R173 ;  /* 0x000108ad01007387 */ /* 0x000fe80000100800 */
[----:B------:R0:W-:Y:S04]  /*60e0*/  STL [R1+0x10c], R174 ;  /* 0x00010cae01007387 */ /* 0x0001e80000100800 */
[----:B------:R1:W2:Y:S01]  /*60f0*/  @!P0 LDG.E.U16 R199, desc[UR10][R190.64] ;  /* 0x0000000abec78981 */ /* 0x0002a2000c1e1500 */
[----:B0-----:R-:W-:-:S02]  /*6100*/  LOP3.LUT R174, R2, 0x20, RZ, 0x3c, !PT ;  /* 0x0000002002ae7812 */ /* 0x001fc400078e3cff */
[----:B-1----:R-:W-:-:S03]  /*6110*/  IADD3 R190, P1, R181, R185, RZ ;  /* 0x000000b9b5be7210 */ /* 0x002fc60007f3e0ff */
[----:B------:R0:W-:Y:S02]  /*6120*/  STS.U16 [R174+UR8+0x4900], R198 ;  /* 0x004900c6ae007988 */ /* 0x0001e40008000408 */
[----:B------:R-:W-:Y:S01]  /*6130*/  IMAD.X R191, R166, 0x1, R4, P1 ;  /* 0x00000001a6bf7824 */ /* 0x000fe200008e0604 */
[----:B0-----:R-:W-:Y:S01]  /*6140*/  PRMT R198, RZ, 0x7610, R198 ;  /* 0x00007610ffc67816 */ /* 0x001fe200000000c6 */
[----:B------:R0:W-:Y:S05]  /*6150*/  STS.U16 [R174+UR8+0x4d00], R197 ;  /* 0x004d00c5ae007988 */ /* 0x0001ea0008000408 */
[----:B------:R1:W2:Y:S04]  /*6160*/  @!P0 LDG.E.U16 R198, desc[UR10][R190.64] ;  /* 0x0000000abec68981 */ /* 0x0002a8000c1e1500 */
[----:B------:R-:W-:Y:S01]  /*6170*/  STL [R1+0x110], R181 ;  /* 0x000110b501007387 */ /* 0x000fe20000100800 */
[----:B0-----:R-:W-:-:S02]  /*6180*/  PRMT R197, RZ, 0x7610, R197 ;  /* 0x00007610ffc57816 */ /* 0x001fc400000000c5 */
[-C--:B-1----:R-:W-:Y:S01]  /*6190*/  IADD3 R190, P1, R222, R185.reuse, RZ ;  /* 0x000000b9debe7210 */ /* 0x082fe20007f3e0ff */
[----:B------:R-:W-:Y:S04]  /*61a0*/  STL [R1+0x114], R166 ;  /* 0x000114a601007387 */ /* 0x000fe80000100800 */
[----:B------:R-:W-:Y:S01]  /*61b0*/  IMAD.X R191, R252, 0x1, R4, P1 ;  /* 0x00000001fcbf7824 */ /* 0x000fe200008e0604 */
[----:B------:R-:W-:Y:S04]  /*61c0*/  STL [R1+0x118], R222 ;  /* 0x000118de01007387 */ /* 0x000fe80000100800 */
[----:B------:R-:W-:Y:S04]  /*61d0*/  STL [R1+0x11c], R252 ;  /* 0x00011cfc01007387 */ /* 0x000fe80000100800 */
[----:B------:R-:W-:Y:S04]  /*61e0*/  STL [R1+0x120], R167 ;  /* 0x000120a701007387 */ /* 0x000fe80000100800 */
[----:B------:R0:W2:Y:S04]  /*61f0*/  @!P0 LDG.E.U16 R197, desc[UR10][R190.64] ;  /* 0x0000000abec58981 */ /* 0x0000a8000c1e1500 */
[----:B------:R-:W-:Y:S04]  /*6200*/  STL [R1+0x124], R168 ;  /* 0x000124a801007387 */ /* 0x000fe80000100800 */
[----:B------:R-:W-:Y:S01]  /*6210*/  STL [R1+0x128], R249 ;  /* 0x000128f901007387 */ /* 0x000fe20000100800 */
[----:B0-----:R-:W-:-:S03]  /*6220*/  IADD3 R190, P1, R167, R185, RZ ;  /* 0x000000b9a7be7210 */ /* 0x001fc60007f3e0ff */
[----:B------:R-:W-:Y:S04]  /*6230*/  STL [R1+0x12c], R160 ;  /* 0x00012ca001007387 */ /* 0x000fe80000100800 */
[----:B------:R-:W4:Y:S01]  /*6240*/  LDL.LU R218, [R1+0x60] ;  /* 0x0000600001da7983 */ /* 0x000f220000300800 */
[----:B------:R-:W-:-:S03]  /*6250*/  IMAD.X R191, R168, 0x1, R4, P1 ;  /* 0x00000001a8bf7824 */ /* 0x000fc600008e0604 */
[----:B------:R0:W-:Y:S02]  /*6260*/  STS.U16 [R156+UR8+0x4200], R196 ;  /* 0x004200c49c007988 */ /* 0x0001e40008000408 */
[----:B0-----:R-:W-:-:S06]  /*6270*/  PRMT R196, RZ, 0x7610, R196 ;  /* 0x00007610ffc47816 */ /* 0x001fcc00000000c4 */
[----:B------:R0:W2:Y:S02]  /*6280*/  @!P0 LDG.E.U16 R196, desc[UR10][R190.64] ;  /* 0x0000000abec48981 */ /* 0x0000a4000c1e1500 */
[----:B0-----:R-:W-:-:S05]  /*6290*/  IADD3 R190, P1, R249, R185, RZ ;  /* 0x000000b9f9be7210 */ /* 0x001fca0007f3e0ff */
[----:B------:R-:W-:Y:S02]  /*62a0*/  IMAD.X R191, R160, 0x1, R4, P1 ;  /* 0x00000001a0bf7824 */ /* 0x000fe400008e0604 */
[----:B------:R-:W2:Y:S04]  /*62b0*/  LDL.LU R160, [R1+0x18] ;  /* 0x0000180001a07983 */ /* 0x000ea80000300800 */
[----:B------:R-:W2:Y:S04]  /*62c0*/  LDL.LU R249, [R1+0x74] ;  /* 0x0000740001f97983 */ /* 0x000ea80000300800 */
[----:B------:R-:W2:Y:S04]  /*62d0*/  LDL.LU R168, [R1+0x28] ;  /* 0x0000280001a87983 */ /* 0x000ea80000300800 */
[----:B------:R-:W2:Y:S04]  /*62e0*/  LDL.LU R167, [R1+0x40] ;  /* 0x0000400001a77983 */ /* 0x000ea80000300800 */
[----:B------:R-:W2:Y:S04]  /*62f0*/  LDL.LU R252, [R1+0x8] ;  /* 0x0000080001fc7983 */ /* 0x000ea80000300800 */
[----:B------:R-:W2:Y:S04]  /*6300*/  LDL.LU R222, [R1+0x38] ;  /* 0x0000380001de7983 */ /* 0x000ea80000300800 */
[----:B------:R-:W2:Y:S04]  /*6310*/  LDL.LU R166, [R1+0x94] ;  /* 0x0000940001a67983 */ /* 0x000ea80000300800 */
[----:B------:R-:W-:Y:S04]  /*6320*/  STS.U16 [R156+UR8+0x4600], R195 ;  /* 0x004600c39c007988 */ /* 0x000fe80008000408 */
[----:B------:R-:W2:Y:S04]  /*6330*/  LDL.LU R181, [R1+0x34] ;  /* 0x0000340001b57983 */ /* 0x000ea80000300800 */
[----:B------:R-:W-:Y:S04]  /*6340*/  STS.U16 [R156+UR8+0x4a00], R194 ;  /* 0x004a00c29c007988 */ /* 0x000fe80008000408 */
[----:B------:R-:W2:Y:S04]  /*6350*/  LDL.LU R173, [R1+0x8c] ;  /* 0x00008c0001ad7983 */ /* 0x000ea80000300800 */
[----:B------:R0:W-:Y:S04]  /*6360*/  STS.U16 [R156+UR8+0x4e00], R193 ;  /* 0x004e00c19c007988 */ /* 0x0001e80008000408 */
[----:B------:R-:W2:Y:S04]  /*6370*/  LDL.LU R214, [R1+0x24] ;  /* 0x0000240001d67983 */ /* 0x000ea80000300800 */
[----:B------:R-:W-:Y:S04]  /*6380*/  STS.U16 [R0+UR8+0x4300], R192 ;  /* 0x004300c000007988 */ /* 0x000fe80008000408 */
[----:B------:R-:W2:Y:S04]  /*6390*/  LDL.LU R223, [R1+0x84] ;  /* 0x0000840001df7983 */ /* 0x000ea80000300800 */
[----:B------:R1:W-:Y:S04]  /*63a0*/  STS.U16 [R0+UR8+0x4700], R213 ;  /* 0x004700d500007988 */ /* 0x0003e80008000408 */
[----:B0-----:R-:W2:Y:S04]  /*63b0*/  LDL.LU R156, [R1+0x14] ;  /* 0x00001400019c7983 */ /* 0x001ea80000300800 */
[----:B------:R-:W2:Y:S01]  /*63c0*/  LDL.LU R227, [R1+0x4] ;  /* 0x0000040001e37983 */ /* 0x000ea20000300800 */
[----:B-1----:R-:W-:-:S03]  /*63d0*/  IMAD.MOV.U32 R213, RZ, RZ, R184 ;  /* 0x000000ffffd57224 */ /* 0x002fc600078e00b8 */
[----:B------:R-:W2:Y:S04]  /*63e0*/  LDL.LU R184, [R1+0x7c] ;  /* 0x00007c0001b87983 */ /* 0x000ea80000300800 */
[----:B------:R-:W2:Y:S04]  /*63f0*/  LDL.LU R172, [R1+0x48] ;  /* 0x0000480001ac7983 */ /* 0x000ea80000300800 */
[----:B------:R-:W2:Y:S04]  /*6400*/  LDL.LU R3, [R1+0x4c] ;  /* 0x00004c0001037983 */ /* 0x000ea80000300800 */
[----:B------:R-:W-:Y:S04]  /*6410*/  STS.U16 [R0+UR8+0x4b00], R207 ;  /* 0x004b00cf00007988 */ /* 0x000fe80008000408 */
[----:B------:R-:W3:Y:S04]  /*6420*/  LDL.LU R177, [R1+0x50] ;  /* 0x0000500001b17983 */ /* 0x000ee80000300800 */
[----:B------:R0:W-:Y:S04]  /*6430*/  STS.U16 [R0+UR8+0x4f00], R208 ;  /* 0x004f00d000007988 */ /* 0x0001e80008000408 */
[----:B------:R-:W2:Y:S04]  /*6440*/  LDL.LU R217, [R1+0x54] ;  /* 0x0000540001d97983 */ /* 0x000ea80000300800 */
[----:B0-----:R-:W3:Y:S01]  /*6450*/  LDL.LU R0, [R1+0x58] ;  /* 0x0000580001007983 */ /* 0x001ee20000300800 */
[----:B------:R-:W-:-:S02]  /*6460*/  PRMT R195, RZ, 0x7610, R195 ;  /* 0x00007610ffc37816 */ /* 0x000fc400000000c3 */
[----:B------:R-:W-:Y:S02]  /*6470*/  PRMT R194, RZ, 0x7610, R194 ;  /* 0x00007610ffc27816 */ /* 0x000fe400000000c2 */
[----:B------:R-:W-:Y:S02]  /*6480*/  PRMT R193, RZ, 0x7610, R193 ;  /* 0x00007610ffc17816 */ /* 0x000fe400000000c1 */
[----:B------:R-:W-:Y:S01]  /*6490*/  PRMT R192, RZ, 0x7610, R192 ;  /* 0x00007610ffc07816 */ /* 0x000fe200000000c0 */
[----:B------:R0:W2:Y:S01]  /*64a0*/  @!P0 LDG.E.U16 R195, desc[UR10][R190.64] ;  /* 0x0000000abec38981 */ /* 0x0000a2000c1e1500 */
[----:B------:R-:W-:Y:S02]  /*64b0*/  PRMT R187, RZ, 0x7610, R187 ;  /* 0x00007610ffbb7816 */ /* 0x000fe400000000bb */
[----:B------:R-:W-:Y:S02]  /*64c0*/  PRMT R207, RZ, 0x7610, R207 ;  /* 0x00007610ffcf7816 */ /* 0x000fe400000000cf */
[----:B------:R-:W-:Y:S01]  /*64d0*/  PRMT R208, RZ, 0x7610, R208 ;  /* 0x00007610ffd07816 */ /* 0x000fe200000000d0 */
[----:B------:R1:W-:Y:S01]  /*64e0*/  STS.U16 [R2+UR8], R209 ;  /* 0x000000d102007988 */ /* 0x0003e20008000408 */
[----:B0-----:R-:W-:-:S03]  /*64f0*/  IADD3 R190, P1, R189, R185, RZ ;  /* 0x000000b9bdbe7210 */ /* 0x001fc60007f3e0ff */
[----:B------:R0:W-:Y:S02]  /*6500*/  STS.U16 [R2+UR8+0x200], R211 ;  /* 0x000200d302007988 */ /* 0x0001e40008000408 */
[----:B------:R-:W-:Y:S02]  /*6510*/  IMAD.X R191, R248, 0x1, R4, P1 ;  /* 0x00000001f8bf7824 */ /* 0x000fe400008e0604 */
[----:B------:R0:W-:Y:S04]  /*6520*/  STS.U16 [R2+UR8+0x400], R212 ;  /* 0x000400d402007988 */ /* 0x0001e80008000408 */
[----:B------:R1:W2:Y:S04]  /*6530*/  @!P0 LDG.E.U16 R194, desc[UR10][R190.64] ;  /* 0x0000000abec28981 */ /* 0x0002a8000c1e1500 */
[----:B------:R0:W-:Y:S04]  /*6540*/  STS.U16 [R2+UR8+0x600], R210 ;  /* 0x000600d202007988 */ /* 0x0001e80008000408 */
[----:B------:R4:W-:Y:S01]  /*6550*/  STS.U16 [R2+UR8+0x800], R206 ;  /* 0x000800ce02007988 */ /* 0x0009e20008000408 */
[----:B-1----:R-:W-:-:S03]  /*6560*/  IADD3 R190, P1, R161, R185, RZ ;  /* 0x000000b9a1be7210 */ /* 0x002fc60007f3e0ff */
[----:B------:R1:W-:Y:S02]  /*6570*/  STS.U16 [R2+UR8+0xa00], R205 ;  /* 0x000a00cd02007988 */ /* 0x0003e40008000408 */
[----:B------:R-:W-:Y:S02]  /*6580*/  IMAD.X R191, R162, 0x1, R4, P1 ;  /* 0x00000001a2bf7824 */ /* 0x000fe400008e0604 */
[----:B------:R-:W2:Y:S04]  /*6590*/  LDL.LU R226, [R1+0x5c] ;  /* 0x00005c0001e27983 */ /* 0x000ea80000300800 */
[----:B------:R1:W2:Y:S01]  /*65a0*/  @!P0 LDG.E.U16 R193, desc[UR10][R190.64] ;  /* 0x0000000abec18981 */ /* 0x0002a2000c1e1500 */
[----:B------:R-:W-:Y:S02]  /*65b0*/  PRMT R209, RZ, 0x7610, R209 ;  /* 0x00007610ffd17816 */ /* 0x000fe400000000d1 */
[----:B0-----:R-:W-:Y:S01]  /*65c0*/  PRMT R211, RZ, 0x7610, R211 ;  /* 0x00007610ffd37816 */ /* 0x001fe200000000d3 */
[----:B------:R-:W2:Y:S01]  /*65d0*/  LDL.LU R179, [R1+0x64] ;  /* 0x0000640001b37983 */ /* 0x000ea20000300800 */
[----:B------:R-:W-:-:S02]  /*65e0*/  PRMT R212, RZ, 0x7610, R212 ;  /* 0x00007610ffd47816 */ /* 0x000fc400000000d4 */
[----:B------:R-:W-:Y:S01]  /*65f0*/  PRMT R210, RZ, 0x7610, R210 ;  /* 0x00007610ffd27816 */ /* 0x000fe200000000d2 */
[----:B------:R-:W2:Y:S01]  /*6600*/  LDL.LU R188, [R1+0x6c] ;  /* 0x00006c0001bc7983 */ /* 0x000ea20000300800 */
[----:B-1----:R-:W-:-:S05]  /*6610*/  IADD3 R190, P1, R245, R185, RZ ;  /* 0x000000b9f5be7210 */ /* 0x002fca0007f3e0ff */
[----:B------:R-:W-:-:S05]  /*6620*/  IMAD.X R191, R155, 0x1, R4, P1 ;  /* 0x000000019bbf7824 */ /* 0x000fca00008e0604 */
[----:B------:R0:W2:Y:S02]  /*6630*/  @!P0 LDG.E.U16 R192, desc[UR10][R190.64] ;  /* 0x0000000abec08981 */ /* 0x0000a4000c1e1500 */
[----:B0-----:R-:W-:-:S05]  /*6640*/  IADD3 R190, P1, R219, R185, RZ ;  /* 0x000000b9dbbe7210 */ /* 0x001fca0007f3e0ff */
        /* <DEDUP_REMOVED lines=8> */
[----:B----4-:R-:W-:-:S05]  /*66d0*/  IADD3 R190, P1, R218, R185, RZ ;  /* 0x000000b9dabe7210 */ /* 0x010fca0007f3e0ff */
[----:B------:R-:W-:-:S05]  /*66e0*/  IMAD.X R191, R240, 0x1, R4, P1 ;  /* 0x00000001f0bf7824 */ /* 0x000fca00008e0604 */
[----:B------:R0:W4:Y:S02]  /*66f0*/  @!P0 LDG.E.U16 R209, desc[UR10][R190.64] ;  /* 0x0000000abed18981 */ /* 0x000124000c1e1500 */
[----:B0-----:R-:W-:-:S05]  /*6700*/  IADD3 R190, P1, R22, R185, RZ ;  /* 0x000000b916be7210 */ /* 0x001fca0007f3e0ff */
[----:B------:R-:W-:-:S05]  /*6710*/  IMAD.X R191, R23, 0x1, R4, P1 ;  /* 0x0000000117bf7824 */ /* 0x000fca00008e0604 */
[----:B------:R0:W4:Y:S02]  /*6720*/  @!P0 LDG.E.U16 R211, desc[UR10][R190.64] ;  /* 0x0000000abed38981 */ /* 0x000124000c1e1500 */
[----:B0-----:R-:W-:-:S05]  /*6730*/  IADD3 R190, P1, R237, R185, RZ ;  /* 0x000000b9edbe7210 */ /* 0x001fca0007f3e0ff */
[----:B------:R-:W-:-:S05]  /*6740*/  IMAD.X R191, R15, 0x1, R4, P1 ;  /* 0x000000010fbf7824 */ /* 0x000fca00008e0604 */
[----:B------:R3:W4:Y:S01]  /*6750*/  @!P0 LDG.E.U16 R212, desc[UR10][R190.64] ;  /* 0x0000000abed48981 */ /* 0x000722000c1e1500 */
[----:B------:R-:W-:Y:S02]  /*6760*/  PRMT R206, RZ, 0x7610, R206 ;  /* 0x00007610ffce7816 */ /* 0x000fe400000000ce */
[----:B------:R-:W-:Y:S01]  /*6770*/  PRMT R205, RZ, 0x7610, R205 ;  /* 0x00007610ffcd7816 */ /* 0x000fe200000000cd */
[----:B------:R0:W-:Y:S02]  /*6780*/  STS.U16 [R2+UR8+0xc00], R204 ;  /* 0x000c00cc02007988 */ /* 0x0001e40008000408 */
[----:B0-----:R-:W-:Y:S02]  /*6790*/  PRMT R204, RZ, 0x7610, R204 ;  /* 0x00007610ffcc7816 */ /* 0x001fe400000000cc */
[----:B------:R0:W-:Y:S02]  /*67a0*/  STS.U16 [R2+UR8+0xe00], R203 ;  /* 0x000e00cb02007988 */ /* 0x0001e40008000408 */
[----:B0-----:R-:W-:-:S02]  /*67b0*/  PRMT R203, RZ, 0x7610, R203 ;  /* 0x00007610ffcb7816 */ /* 0x001fc400000000cb */
[----:B---3--:R-:W-:-:S05]  /*67c0*/  IADD3 R190, P1, R0, R185, RZ ;  /* 0x000000b900be7210 */ /* 0x008fca0007f3e0ff */
[----:B------:R-:W-:-:S05]  /*67d0*/  IMAD.X R191, R236, 0x1, R4, P1 ;  /* 0x00000001ecbf7824 */ /* 0x000fca00008e0604 */
[----:B------:R0:W3:Y:S02]  /*67e0*/  @!P0 LDG.E.U16 R210, desc[UR10][R190.64] ;  /* 0x0000000abed28981 */ /* 0x0000e4000c1e1500 */
[----:B0-----:R-:W-:-:S05]  /*67f0*/  IADD3 R190, P1, R16, R185, RZ ;  /* 0x000000b910be7210 */ /* 0x001fca0007f3e0ff */
        /* <DEDUP_REMOVED lines=10> */
[----:B------:R0:W3:Y:S04]  /*68a0*/  @!P0 LDG.E.U16 R203, desc[UR10][R190.64] ;  /* 0x0000000abecb8981 */ /* 0x0000e8000c1e1500 */
[----:B------:R1:W-:Y:S01]  /*68b0*/  STS.U16 [R2+UR8+0x1000], R202 ;  /* 0x001000ca02007988 */ /* 0x0003e20008000408 */
[----:B0-----:R-:W-:Y:S02]  /*68c0*/  IADD3 R190, P1, R229, R185, RZ ;  /* 0x000000b9e5be7210 */ /* 0x001fe40007f3e0ff */
[----:B-1----:R-:W-:-:S03]  /*68d0*/  PRMT R202, RZ, 0x7610, R202 ;  /* 0x00007610ffca7816 */ /* 0x002fc600000000ca */
[----:B------:R-:W-:Y:S01]  /*68e0*/  IMAD.X R191, R5, 0x1, R4, P1 ;  /* 0x0000000105bf7824 */ /* 0x000fe200008e0604 */
[----:B------:R0:W-:Y:S04]  /*68f0*/  STS.U16 [R2+UR8+0x1200], R201 ;  /* 0x001200c902007988 */ /* 0x0001e80008000408 */
[----:B------:R2:W3:Y:S01]  /*6900*/  @!P0 LDG.E.U16 R202, desc[UR10][R190.64] ;  /* 0x0000000abeca8981 */ /* 0x0004e2000c1e1500 */
[----:B0-----:R-:W-:Y:S02]  /*6910*/  PRMT R201, RZ, 0x7610, R201 ;  /* 0x00007610ffc97816 */ /* 0x001fe400000000c9 */
[----:B--2---:R-:W-:-:S05]  /*6920*/  IADD3 R190, P1, R172, R185, RZ ;  /* 0x000000b9acbe7210 */ /* 0x004fca0007f3e0ff */
[----:B------:R-:W-:Y:S01]  /*6930*/  IMAD.X R191, R228, 0x1, R4, P1 ;  /* 0x00000001e4bf7824 */ /* 0x000fe200008e0604 */
[----:B------:R0:W-:Y:S04]  /*6940*/  STS.U16 [R2+UR8+0x1400], R200 ;  /* 0x001400c802007988 */ /* 0x0001e80008000408 */
[----:B------:R1:W2:Y:S01]  /*6950*/  @!P0 LDG.E.U16 R201, desc[UR10][R190.64] ;  /* 0x0000000abec98981 */ /* 0x0002a2000c1e1500 */
[----:B0-----:R-:W-:Y:S02]  /*6960*/  PRMT R200, RZ, 0x7610, R200 ;  /* 0x00007610ffc87816 */ /* 0x001fe400000000c8 */
[----:B-1----:R-:W-:-:S05]  /*6970*/  IADD3 R190, P1, R167, R185, RZ ;  /* 0x000000b9a7be7210 */ /* 0x002fca0007f3e0ff */
        /* <DEDUP_REMOVED lines=56> */
[----:B----4-:R0:W-:Y:S04]  /*6d00*/  STS.U16 [R2+UR8+0x2c00], R209 ;  /* 0x002c00d102007988 */ /* 0x0101e80008000408 */
[----:B------:R1:W4:Y:S01]  /*6d10*/  @!P0 LDG.E.U16 R208, desc[UR10][R190.64] ;  /* 0x0000000abed08981 */ /* 0x000322000c1e1500 */
[----:B0-----:R-:W-:Y:S02]  /*6d20*/  PRMT R209, RZ, 0x7610, R209 ;  /* 0x00007610ffd17816 */ /* 0x001fe400000000d1 */
[----:B-1----:R-:W-:-:S05]  /*6d30*/  IADD3 R190, P1, R170, R185, RZ ;  /* 0x000000b9aabe7210 */ /* 0x002fca0007f3e0ff */
[----:B------:R-:W-:Y:S01]  /*6d40*/  IMAD.X R191, R171, 0x1, R4, P1 ;  /* 0x00000001abbf7824 */ /* 0x000fe200008e0604 */
[----:B------:R0:W-:Y:S04]  /*6d50*/  STS.U16 [R2+UR8+0x2e00], R211 ;  /* 0x002e00d302007988 */ /* 0x0001e80008000408 */
        /* <DEDUP_REMOVED lines=9> */
[----:B---3--:R0:W-:Y:S04]  /*6df0*/  STS.U16 [R2+UR8+0x3200], R210 ;  /* 0x003200d202007988 */ /* 0x0081e80008000408 */
[----:B------:R1:W3:Y:S01]  /*6e00*/  @!P0 LDG.E.U16 R212, desc[UR10][R190.64] ;  /* 0x0000000abed48981 */ /* 0x0002e2000c1e1500 */
[----:B0-----:R-:W-:Y:S02]  /*6e10*/  PRMT R210, RZ, 0x7610, R210 ;  /* 0x00007610ffd27816 */ /* 0x001fe400000000d2 */
[----:B-1----:R-:W-:-:S05]  /*6e20*/  IADD3 R190, P1, R164, R185, RZ ;  /* 0x000000b9a4be7210 */ /* 0x002fca0007f3e0ff */
[----:B------:R-:W-:Y:S01]  /*6e30*/  IMAD.X R191, R165, 0x1, R4, P1 ;  /* 0x00000001a5bf7824 */ /* 0x000fe200008e0604 */
[----:B------:R0:W-:Y:S04]  /*6e40*/  STS.U16 [R2+UR8+0x3400], R206 ;  /* 0x003400ce02007988 */ /* 0x0001e80008000408 */
        /* <DEDUP_REMOVED lines=18> */
[----:B------:R-:W-:-:S05]  /*6f70*/  IMAD.X R191, R152, 0x1, R4, P1 ;  /* 0x0000000198bf7824 */ /* 0x000fca00008e0604 */
[----:B------:R0:W3:Y:S04]  /*6f80*/  @!P0 LDG.E.U16 R203, desc[UR10][R190.64] ;  /* 0x0000000abecb8981 */ /* 0x0000e8000c1e1500 */
[----:B------:R1:W-:Y:S01]  /*6f90*/  STS.U16 [R2+UR8+0x3c00], R202 ;  /* 0x003c00ca02007988 */ /* 0x0003e20008000408 */
[----:B0-----:R-:W-:Y:S02]  /*6fa0*/  IADD3 R190, P1, R179, R185, RZ ;  /* 0x000000b9b3be7210 */ /* 0x001fe40007f3e0ff */
[----:B-1----:R-:W-:-:S03]  /*6fb0*/  PRMT R202, RZ, 0x7610, R202 ;  /* 0x00007610ffca7816 */ /* 0x002fc600000000ca */
[----:B------:R-:W-:Y:S01]  /*6fc0*/  IMAD.X R191, R242, 0x1, R4, P1 ;  /* 0x00000001f2bf7824 */ /* 0x000fe200008e0604 */
[----:B--2---:R0:W-:Y:S04]  /*6fd0*/  STS.U16 [R2+UR8+0x3e00], R201 ;  /* 0x003e00c902007988 */ /* 0x0041e80008000408 */
        /* <DEDUP_REMOVED lines=47> */
[----:B-1----:R-:W-:Y:S01]  /*72d0*/  IADD3 R190, P1, R7, R185, RZ ;  /* 0x000000b907be7210 */ /* 0x002fe20007f3e0ff */
[----:B------:R0:W-:Y:S04]  /*72e0*/  STS.U16 [R174+UR8+0x3f00], R186 ;  /* 0x003f00baae007988 */ /* 0x0001e80008000408 */
[----:B------:R-:W-:Y:S01]  /*72f0*/  IMAD.X R191, R8, 0x1, R4, P1 ;  /* 0x0000000108bf7824 */ /* 0x000fe200008e0604 */
[----:B------:R1:W-:Y:S04]  /*7300*/  STS.U16 [R174+UR8+0x1300], R187 ;  /* 0x001300bbae007988 */ /* 0x0003e80008000408 */
[----:B------:R1:W-:Y:S01]  /*7310*/  STS.U16 [R174+UR8+0x1500], R207 ;  /* 0x001500cfae007988 */ /* 0x0003e20008000408 */
[----:B0-----:R-:W-:-:S03]  /*7320*/  IMAD.MOV.U32 R186, RZ, RZ, R168 ;  /* 0x000000ffffba7224 */ /* 0x001fc600078e00a8 */
[----:B------:R0:W2:Y:S04]  /*7330*/  @!P0 LDG.E.U16 R192, desc[UR10][R190.64] ;  /* 0x0000000abec08981 */ /* 0x0000a8000c1e1500 */
[----:B----4-:R4:W-:Y:S01]  /*7340*/  STS.U16 [R174+UR8+0x1700], R208 ;  /* 0x001700d0ae007988 */ /* 0x0109e20008000408 */
[----:B-1----:R-:W-:-:S03]  /*7350*/  IMAD.MOV.U32 R187, RZ, RZ, R167 ;  /* 0x000000ffffbb7224 */ /* 0x002fc600078e00a7 */
[----:B------:R1:W-:Y:S01]  /*7360*/  STS.U16 [R174+UR8+0x1900], R209 ;  /* 0x001900d1ae007988 */ /* 0x0003e20008000408 */
[----:B0-----:R-:W-:-:S03]  /*7370*/  IMAD.MOV.U32 R191, RZ, RZ, R160 ;  /* 0x000000ffffbf7224 */ /* 0x001fc600078e00a0 */
[----:B------:R-:W2:Y:S01]  /*7380*/  LDL.LU R160, [R1+0x12c] ;  /* 0x00012c0001a07983 */ /* 0x000ea20000300800 */
[----:B------:R-:W-:-:S03]  /*7390*/  IMAD.MOV.U32 R190, RZ, RZ, R249 ;  /* 0x000000ffffbe7224 */ /* 0x000fc600078e00f9 */
[----:B------:R0:W-:Y:S01]  /*73a0*/  STS.U16 [R174+UR8+0x1b00], R211 ;  /* 0x001b00d3ae007988 */ /* 0x0001e20008000408 */
[----:B------:R-:W-:-:S03]  /*73b0*/  IMAD.MOV.U32 R207, RZ, RZ, R252 ;  /* 0x000000ffffcf7224 */ /* 0x000fc600078e00fc */
[----:B------:R-:W2:Y:S01]  /*73c0*/  LDL.LU R249, [R1+0x128] ;  /* 0x0001280001f97983 */ /* 0x000ea20000300800 */
[----:B----4-:R-:W-:-:S03]  /*73d0*/  IMAD.MOV.U32 R208, RZ, RZ, R222 ;  /* 0x000000ffffd07224 */ /* 0x010fc600078e00de */
[----:B---3--:R3:W-:Y:S01]  /*73e0*/  STS.U16 [R174+UR8+0x1d00], R212 ;  /* 0x001d00d4ae007988 */ /* 0x0087e20008000408 */
[----:B-1----:R-:W-:-:S03]  /*73f0*/  IMAD.MOV.U32 R209, RZ, RZ, R166 ;  /* 0x000000ffffd17224 */ /* 0x002fc600078e00a6 */
[----:B------:R-:W4:Y:S01]  /*7400*/  LDL.LU R168, [R1+0x124] ;  /* 0x0001240001a87983 */ /* 0x000f220000300800 */
[----:B0-----:R-:W-:-:S03]  /*7410*/  IMAD.MOV.U32 R211, RZ, RZ, R181 ;  /* 0x000000ffffd37224 */ /* 0x001fc600078e00b5 */
[----:B------:R-:W4:Y:S01]  /*7420*/  LDL.LU R167, [R1+0x120] ;  /* 0x0001200001a77983 */ /* 0x000f220000300800 */
[----:B---3--:R-:W-:-:S03]  /*7430*/  LOP3.LUT R212, R2, 0x20, RZ, 0x3c, !PT ;  /* 0x0000002002d47812 */ /* 0x008fc600078e3cff */
[----:B------:R-:W3:Y:S04]  /*7440*/  LDL.LU R252, [R1+0x11c] ;  /* 0x00011c0001fc7983 */ /* 0x000ee80000300800 */
[----:B------:R-:W3:Y:S04]  /*7450*/  LDL.LU R222, [R1+0x118] ;  /* 0x0001180001de7983 */ /* 0x000ee80000300800 */
[----:B------:R-:W3:Y:S04]  /*7460*/  LDL.LU R166, [R1+0x114] ;  /* 0x0001140001a67983 */ /* 0x000ee80000300800 */
[----:B------:R-:W3:Y:S04]  /*7470*/  LDL.LU R181, [R1+0x110] ;  /* 0x0001100001b57983 */ /* 0x000ee80000300800 */
[----:B------:R0:W-:Y:S04]  /*7480*/  STS.U16 [R212+UR8+0x1f00], R210 ;  /* 0x001f00d2d4007988 */ /* 0x0001e80008000408 */
[----:B------:R-:W3:Y:S04]  /*7490*/  LDL.LU R174, [R1+0x10c] ;  /* 0x00010c0001ae7983 */ /* 0x000ee80000300800 */
[----:B------:R1:W-:Y:S01]  /*74a0*/  STS.U16 [R212+UR8+0x2100], R206 ;  /* 0x002100ced4007988 */ /* 0x0003e20008000408 */
[----:B0-----:R-:W-:-:S03]  /*74b0*/  IMAD.MOV.U32 R210, RZ, RZ, R173 ;  /* 0x000000ffffd27224 */ /* 0x001fc600078e00ad */
[----:B------:R-:W3:Y:S04]  /*74c0*/  LDL.LU R173, [R1+0x108] ;  /* 0x0001080001ad7983 */ /* 0x000ee80000300800 */
[----:B------:R0:W-:Y:S01]  /*74d0*/  STS.U16 [R212+UR8+0x2300], R205 ;  /* 0x002300cdd4007988 */ /* 0x0001e20008000408 */
[----:B-1----:R-:W-:-:S03]  /*74e0*/  IMAD.MOV.U32 R206, RZ, RZ, R214 ;  /* 0x000000ffffce7224 */ /* 0x002fc600078e00d6 */
[----:B------:R-:W3:Y:S04]  /*74f0*/  LDL.LU R214, [R1+0x104] ;  /* 0x0001040001d67983 */ /* 0x000ee80000300800 */
[----:B------:R1:W-:Y:S01]  /*7500*/  STS.U16 [R212+UR8+0x2500], R204 ;  /* 0x002500ccd4007988 */ /* 0x0003e20008000408 */
[----:B0-----:R-:W-:-:S03]  /*7510*/  IMAD.MOV.U32 R205, RZ, RZ, R223 ;  /* 0x000000ffffcd7224 */ /* 0x001fc600078e00df */
[----:B------:R-:W3:Y:S04]  /*7520*/  LDL.LU R223, [R1+0x100] ;  /* 0x0001000001df7983 */ /* 0x000ee80000300800 */
[----:B------:R0:W-:Y:S01]  /*7530*/  STS.U16 [R212+UR8+0x2700], R203 ;  /* 0x002700cbd4007988 */ /* 0x0001e20008000408 */
[----:B-1----:R-:W-:-:S03]  /*7540*/  IMAD.MOV.U32 R204, RZ, RZ, R156 ;  /* 0x000000ffffcc7224 */ /* 0x002fc600078e009c */
[----:B------:R-:W4:Y:S01]  /*7550*/  LDL.LU R156, [R1+0xfc] ;  /* 0x0000fc00019c7983 */ /* 0x000f220000300800 */
[----:B0-----:R-:W-:-:S03]  /*7560*/  IMAD.MOV.U32 R203, RZ, RZ, R227 ;  /* 0x000000ffffcb7224 */ /* 0x001fc600078e00e3 */
[----:B------:R-:W3:Y:S04]  /*7570*/  LDL.LU R227, [R1+0xf8] ;  /* 0x0000f80001e37983 */ /* 0x000ee80000300800 */
[----:B--2---:R0:W-:Y:S02]  /*7580*/  STS.U16 [R212+UR8+0x2900], R202 ;  /* 0x002900cad4007988 */ /* 0x0041e40008000408 */
[----:B0-----:R-:W-:Y:S02]  /*7590*/  IMAD.MOV.U32 R202, RZ, RZ, R184 ;  /* 0x000000ffffca7224 */ /* 0x001fe400078e00b8 */
[----:B------:R-:W0:Y:S01]  /*75a0*/  LDC R184, c[0x0][0x23c] ;  /* 0x00008f00ffb87b82 */ /* 0x000e220000000800 */
[----:B------:R-:W-:Y:S04]  /*75b0*/  STS.U16 [R212+UR8+0x2b00], R201 ;  /* 0x002b00c9d4007988 */ /* 0x000fe80008000408 */
[----:B------:R1:W-:Y:S01]  /*75c0*/  STS.U16 [R212+UR8+0x2d00], R200 ;  /* 0x002d00c8d4007988 */ /* 0x0003e20008000408 */
[----:B0-----:R-:W-:-:S02]  /*75d0*/  IMAD.SHL.U32 R184, R184, 0x20, RZ ;  /* 0x00000020b8b87824 */ /* 0x001fc400078e00ff */
[----:B-1----:R-:W-:Y:S02]  /*75e0*/  IMAD.MOV.U32 R200, RZ, RZ, R203 ;  /* 0x000000ffffc87224 */ /* 0x002fe400078e00cb */
[----:B------:R-:W-:Y:S01]  /*75f0*/  IMAD.MOV.U32 R203, RZ, RZ, R205 ;  /* 0x000000ffffcb7224 */ /* 0x000fe200078e00cd */
[----:B------:R0:W-:Y:S01]  /*7600*/  STS.U16 [R212+UR8+0x2f00], R199 ;  /* 0x002f00c7d4007988 */ /* 0x0001e20008000408 */
[----:B------:R-:W-:Y:S02]  /*7610*/  IMAD.MOV.U32 R205, RZ, RZ, R207 ;  /* 0x000000ffffcd7224 */ /* 0x000fe400078e00cf */
[----:B------:R-:W-:Y:S02]  /*7620*/  IMAD.MOV.U32 R207, RZ, RZ, R187 ;  /* 0x000000ffffcf7224 */ /* 0x000fe400078e00bb */
[----:B------:R-:W-:Y:S01]  /*7630*/  IMAD.MOV.U32 R187, RZ, RZ, R228 ;  /* 0x000000ffffbb7224 */ /* 0x000fe200078e00e4 */
[----:B------:R-:W-:Y:S01]  /*7640*/  STS.U16 [R212+UR8+0x3100], R198 ;  /* 0x003100c6d4007988 */ /* 0x000fe20008000408 */
[----:B------:R-:W-:-:S02]  /*7650*/  IMAD.MOV.U32 R201, RZ, RZ, R202 ;  /* 0x000000ffffc97224 */ /* 0x000fc400078e00ca */
[----:B------:R-:W-:Y:S01]  /*7660*/  IMAD.MOV.U32 R202, RZ, RZ, R204 ;  /* 0x000000ffffca7224 */ /* 0x000fe200078e00cc */
[----:B------:R-:W-:Y:S01]  /*7670*/  STS.U16 [R212+UR8+0x3300], R197 ;  /* 0x003300c5d4007988 */ /* 0x000fe20008000408 */
[----:B0-----:R-:W-:Y:S02]  /*7680*/  IMAD.MOV.U32 R199, RZ, RZ, R190 ;  /* 0x000000ffffc77224 */ /* 0x001fe400078e00be */
[----:B------:R-:W-:Y:S01]  /*7690*/  IMAD.MOV.U32 R204, RZ, RZ, R191 ;  /* 0x000000ffffcc7224 */ /* 0x000fe200078e00bf */
[----:B------:R-:W-:Y:S04]  /*76a0*/  STS.U16 [R212+UR8+0x3500], R196 ;  /* 0x003500c4d4007988 */ /* 0x000fe80008000408 */
[----:B------:R-:W-:Y:S04]  /*76b0*/  STS.U16 [R212+UR8+0x3700], R195 ;  /* 0x003700c3d4007988 */ /* 0x000fe80008000408 */
[----:B------:R0:W-:Y:S01]  /*76c0*/  STS.U16 [R212+UR8+0x3900], R194 ;  /* 0x003900c2d4007988 */ /* 0x0001e20008000408 */
[----:B------:R-:W-:Y:S01]  /*76d0*/  UMOV UR16, UR4 ;  /* 0x0000000400107c82 */ /* 0x000fe20008000000 */
[----:B------:R-:W-:Y:S01]  /*76e0*/  UMOV UR17, 0x40000040 ;  /* 0x4000004000117882 */ /* 0x000fe20000000000 */
[----:B------:R-:W-:Y:S01]  /*76f0*/  UMOV UR18, UR6 ;  /* 0x0000000600127c82 */ /* 0x000fe20008000000 */
[----:B------:R-:W-:Y:S01]  /*7700*/  UMOV UR19, 0x80000020 ;  /* 0x8000002000137882 */ /* 0x000fe20000000000 */
[----:B0-----:R-:W0:Y:S01]  /*7710*/  LDC R194, c[0x0][0x238] ;  /* 0x00008e00ffc27b82 */ /* 0x001e220000000800 */
[----:B------:R1:W-:Y:S04]  /*7720*/  STS.U16 [R212+UR8+0x3b00], R193 ;  /* 0x003b00c1d4007988 */ /* 0x0003e80008000408 */
[----:B------:R2:W-:Y:S01]  /*7730*/  STS.U16 [R212+UR8+0x3d00], R192 ;  /* 0x003d00c0d4007988 */ /* 0x0005e20008000408 */
[----:B-1----:R-:W-:Y:S01]  /*7740*/  IMAD.MOV.U32 R193, RZ, RZ, R5 ;  /* 0x000000ffffc17224 */ /* 0x002fe200078e0005 */
[----:B------:R1:W-:Y:S06]  /*7750*/  MEMBAR.ALL.CTA ;  /* 0x0000000000007992 */ /* 0x0003ec0000008000 */
[----:B-1----:R-:W1:Y:S01]  /*7760*/  FENCE.VIEW.ASYNC.S ;  /* 0x00000000000073c6 */ /* 0x002e620000000000 */
[----:B--2---:R-:W-:-:S02]  /*7770*/  IMAD.MOV.U32 R212, RZ, RZ, R186 ;  /* 0x000000ffffd47224 */ /* 0x004fc400078e00ba */
[----:B------:R-:W-:Y:S02]  /*7780*/  IMAD.MOV.U32 R186, RZ, RZ, R172 ;  /* 0x000000ffffba7224 */ /* 0x000fe400078e00ac */
[----:B------:R-:W2:Y:S02]  /*7790*/  LDL.LU R172, [R1+0xf4] ;  /* 0x0000f40001ac7983 */ /* 0x000ea40000300800 */
[----:B------:R-:W-:-:S04]  /*77a0*/  IMAD.WIDE R186, R184, 0x2, R186 ;  /* 0x00000002b8ba7825 */ /* 0x000fc800078e02ba */
[----:B------:R-:W-:Y:S01]  /*77b0*/  IMAD.MOV.U32 R228, RZ, RZ, R187 ;  /* 0x000000ffffe47224 */ /* 0x000fe200078e00bb */
[----:B------:R0:W-:Y:S01]  /*77c0*/  STL [R1+0x48], R186 ;  /* 0x000048ba01007387 */ /* 0x0001e20000100800 */
[----:B----4-:R-:W-:Y:S01]  /*77d0*/  IMAD.MOV.U32 R191, RZ, RZ, R156 ;  /* 0x000000ffffbf7224 */ /* 0x010fe200078e009c */
[----:B-1----:R-:W-:Y:S01]  /*77e0*/  BAR.SYNC.DEFER_BLOCKING 0x0 ;  /* 0x0000000000007b1d */ /* 0x002fe20000010000 */
[----:B0-----:R-:W-:Y:S02]  /*77f0*/  IMAD.MOV.U32 R186, RZ, RZ, R3 ;  /* 0x000000ffffba7224 */ /* 0x001fe400078e0003 */
[----:B------:R-:W-:Y:S02]  /*7800*/  IMAD.MOV.U32 R187, RZ, RZ, R230 ;  /* 0x000000ffffbb7224 */ /* 0x000fe400078e00e6 */
[----:B---3--:R-:W-:Y:S01]  /*7810*/  IMAD.MOV.U32 R190, RZ, RZ, R227 ;  /* 0x000000ffffbe7224 */ /* 0x008fe200078e00e3 */
[----:B------:R-:W3:Y:S01]  /*7820*/  LDL.LU R3, [R1+0xf0] ;  /* 0x0000f00001037983 */ /* 0x000ee20000300800 */
[----:B------:R-:W-:-:S04]  /*7830*/  IMAD.WIDE R186, R184, 0x2, R186 ;  /* 0x00000002b8ba7825 */ /* 0x000fc800078e02ba */
[----:B------:R-:W-:Y:S01]  /*7840*/  IMAD.WIDE R190, R184, 0x2, R190 ;  /* 0x00000002b8be7825 */ /* 0x000fe200078e02be */
[----:B------:R0:W-:Y:S03]  /*7850*/  STL [R1+0x4c], R186 ;  /* 0x00004cba01007387 */ /* 0x0001e60000100800 */
[----:B------:R-:W-:Y:S02]  /*7860*/  IMAD.MOV.U32 R230, RZ, RZ, R187 ;  /* 0x000000ffffe67224 */ /* 0x000fe400078e00bb */
[----:B------:R-:W-:Y:S02]  /*7870*/  IMAD.MOV.U32 R227, RZ, RZ, R190 ;  /* 0x000000ffffe37224 */ /* 0x000fe400078e00be */
[----:B------:R-:W-:Y:S02]  /*7880*/  IMAD.MOV.U32 R156, RZ, RZ, R191 ;  /* 0x000000ffff9c7224 */ /* 0x000fe400078e00bf */
[----:B------:R-:W-:-:S02]  /*7890*/  IMAD.MOV.U32 R190, RZ, RZ, R7 ;  /* 0x000000ffffbe7224 */ /* 0x000fc400078e0007 */
[----:B------:R-:W-:Y:S02]  /*78a0*/  IMAD.MOV.U32 R191, RZ, RZ, R8 ;  /* 0x000000ffffbf7224 */ /* 0x000fe400078e0008 */
[----:B0-----:R-:W-:Y:S02]  /*78b0*/  IMAD.MOV.U32 R186, RZ, RZ, R177 ;  /* 0x000000ffffba7224 */ /* 0x001fe400078e00b1 */
[----:B------:R-:W-:Y:S01]  /*78c0*/  IMAD.MOV.U32 R187, RZ, RZ, R232 ;  /* 0x000000ffffbb7224 */ /* 0x000fe200078e00e8 */
[----:B------:R-:W4:Y:S01]  /*78d0*/  LDL.LU R177, [R1+0xec] ;  /* 0x0000ec0001b17983 */ /* 0x000f220000300800 */
[----:B------:R-:W-:-:S04]  /*78e0*/  IMAD.WIDE R190, R184, 0x2, R190 ;  /* 0x00000002b8be7825 */ /* 0x000fc800078e02be */
[----:B------:R-:W-:-:S04]  /*78f0*/  IMAD.WIDE R186, R184, 0x2, R186 ;  /* 0x00000002b8ba7825 */ /* 0x000fc800078e02ba */
[----:B------:R-:W-:Y:S01]  /*7900*/  IMAD.MOV.U32 R7, RZ, RZ, R190 ;  /* 0x000000ffff077224 */ /* 0x000fe200078e00be */
[----:B------:R0:W-:Y:S01]  /*7910*/  STL [R1+0x50], R186 ;  /* 0x000050ba01007387 */ /* 0x0001e20000100800 */
[----:B------:R-:W-:Y:S02]  /*7920*/  IMAD.MOV.U32 R8, RZ, RZ, R191 ;  /* 0x000000ffff087224 */ /* 0x000fe400078e00bf */
[----:B------:R-:W-:Y:S02]  /*7930*/  IMAD.MOV.U32 R232, RZ, RZ, R187 ;  /* 0x000000ffffe87224 */ /* 0x000fe400078e00bb */
[----:B------:R-:W-:Y:S02]  /*7940*/  IMAD.MOV.U32 R190, RZ, RZ, R231 ;  /* 0x000000ffffbe7224 */ /* 0x000fe400078e00e7 */
[----:B------:R-:W-:Y:S02]  /*7950*/  IMAD.MOV.U32 R191, RZ, RZ, R6 ;  /* 0x000000ffffbf7224 */ /* 0x000fe400078e0006 */
[----:B0-----:R-:W-:-:S02]  /*7960*/  IMAD.MOV.U32 R186, RZ, RZ, R217 ;  /* 0x000000ffffba7224 */ /* 0x001fc400078e00d9 */
        /* <DEDUP_REMOVED lines=10> */
[----:B------:R-:W-:-:S04]  /*7a10*/  IMAD.WIDE R190, R184, 0x2, R190 ;  /* 0x00000002b8be7825 */ /* 0x000fc800078e02be */
[----:B0-----:R-:W-:Y:S02]  /*7a20*/  IMAD.MOV.U32 R186, RZ, RZ, R0 ;  /* 0x000000ffffba7224 */ /* 0x001fe400078e0000 */
[----:B------:R-:W-:Y:S01]  /*7a30*/  IMAD.MOV.U32 R187, RZ, RZ, R236 ;  /* 0x000000ffffbb7224 */ /* 0x000fe200078e00ec */
[----:B------:R-:W4:Y:S01]  /*7a40*/  LDL.LU R0, [R1+0xe4] ;  /* 0x0000e40001007983 */ /* 0x000f220000300800 */
[----:B------:R-:W-:-:S04]  /*7a50*/  IMAD.WIDE R186, R184, 0x2, R186 ;  /* 0x00000002b8ba7825 */ /* 0x000fc800078e02ba */
[----:B------:R-:W-:Y:S02]  /*7a60*/  IMAD.MOV.U32 R13, RZ, RZ, R190 ;  /* 0x000000ffff0d7224 */ /* 0x000fe400078e00be */
[----:B------:R-:W-:Y:S01]  /*7a70*/  IMAD.MOV.U32 R14, RZ, RZ, R191 ;  /* 0x000000ffff0e7224 */ /* 0x000fe200078e00bf */
[----:B------:R0:W-:Y:S01]  /*7a80*/  STL [R1+0x58], R186 ;  /* 0x000058ba01007387 */ /* 0x0001e20000100800 */
[----:B------:R-:W-:Y:S02]  /*7a90*/  IMAD.MOV.U32 R190, RZ, RZ, R235 ;  /* 0x000000ffffbe7224 */ /* 0x000fe400078e00eb */
[----:B------:R-:W-:Y:S02]  /*7aa0*/  IMAD.MOV.U32 R191, RZ, RZ, R12 ;  /* 0x000000ffffbf7224 */ /* 0x000fe400078e000c */
[----:B------:R-:W-:Y:S02]  /*7ab0*/  IMAD.MOV.U32 R236, RZ, RZ, R187 ;  /* 0x000000ffffec7224 */ /* 0x000fe400078e00bb */
[----:B------:R-:W-:-:S04]  /*7ac0*/  IMAD.WIDE R190, R184, 0x2, R190 ;  /* 0x00000002b8be7825 */ /* 0x000fc800078e02be */
[----:B0-----:R-:W-:Y:S02]  /*7ad0*/  IMAD.MOV.U32 R186, RZ, RZ, R226 ;  /* 0x000000ffffba7224 */ /* 0x001fe400078e00e2 */
[----:B------:R-:W-:Y:S01]  /*7ae0*/  IMAD.MOV.U32 R187, RZ, RZ, R238 ;  /* 0x000000ffffbb7224 */ /* 0x000fe200078e00ee */
[----:B------:R-:W4:Y:S01]  /*7af0*/  LDL.LU R226, [R1+0xe0] ;  /* 0x0000e00001e27983 */ /* 0x000f220000300800 */
[----:B------:R-:W-:Y:S02]  /*7b00*/  IMAD.MOV.U32 R235, RZ, RZ, R190 ;  /* 0x000000ffffeb7224 */ /* 0x000fe400078e00be */
[----:B------:R-:W-:-:S04]  /*7b10*/  IMAD.WIDE R186, R184, 0x2, R186 ;  /* 0x00000002b8ba7825 */ /* 0x000fc800078e02ba */
[----:B------:R-:W-:Y:S02]  /*7b20*/  IMAD.MOV.U32 R12, RZ, RZ, R191 ;  /* 0x000000ffff0c7224 */ /* 0x000fe400078e00bf */
[----:B------:R-:W-:Y:S02]  /*7b30*/  IMAD.MOV.U32 R190, RZ, RZ, R19 ;  /* 0x000000ffffbe7224 */ /* 0x000fe400078e0013 */
[----:B------:R-:W-:Y:S01]  /*7b40*/  IMAD.MOV.U32 R191, RZ, RZ, R20 ;  /* 0x000000ffffbf7224 */ /* 0x000fe200078e0014 */
[----:B------:R0:W-:Y:S01]  /*7b50*/  STL [R1+0x5c], R186 ;  /* 0x00005cba01007387 */ /* 0x0001e20000100800 */
[----:B------:R-:W-:Y:S02]  /*7b60*/  IMAD.MOV.U32 R238, RZ, RZ, R187 ;  /* 0x000000ffffee7224 */ /* 0x000fe400078e00bb */
[----:B------:R-:W-:-:S04]  /*7b70*/  IMAD.WIDE R190, R184, 0x2, R190 ;  /* 0x00000002b8be7825 */ /* 0x000fc800078e02be */
[----:B------:R-:W-:Y:S02]  /*7b80*/  IMAD.MOV.U32 R19, RZ, RZ, R190 ;  /* 0x000000ffff137224 */ /* 0x000fe400078e00be */
[----:B0-----:R-:W-:Y:S02]  /*7b90*/  IMAD.MOV.U32 R186, RZ, RZ, R218 ;  /* 0x000000ffffba7224 */ /* 0x001fe400078e00da */
[----:B------:R-:W-:Y:S01]  /*7ba0*/  IMAD.MOV.U32 R187, RZ, RZ, R240 ;  /* 0x000000ffffbb7224 */ /* 0x000fe200078e00f0 */
[----:B------:R-:W4:Y:S01]  /*7bb0*/  LDL.LU R218, [R1+0xdc] ;  /* 0x0000dc0001da7983 */ /* 0x000f220000300800 */
[----:B------:R-:W-:Y:S02]  /*7bc0*/  IMAD.MOV.U32 R20, RZ, RZ, R191 ;  /* 0x000000ffff147224 */ /* 0x000fe400078e00bf */
[----:B------:R-:W-:-:S04]  /*7bd0*/  IMAD.WIDE R186, R184, 0x2, R186 ;  /* 0x00000002b8ba7825 */ /* 0x000fc800078e02ba */
        /* <DEDUP_REMOVED lines=17> */
[----:B------:R-:W-:Y:S02]  /*7cf0*/  IMAD.MOV.U32 R154, RZ, RZ, R191 ;  /* 0x000000ffff9a7224 */ /* 0x000fe400078e00bf */
[----:B0-----:R-:W-:Y:S02]  /*7d00*/  IMAD.MOV.U32 R186, RZ, RZ, R219 ;  /* 0x000000ffffba7224 */ /* 0x001fe400078e00db */
[----:B------:R-:W-:Y:S01]  /*7d10*/  IMAD.MOV.U32 R187, RZ, RZ, R244 ;  /* 0x000000ffffbb7224 */ /* 0x000fe200078e00f4 */
[----:B------:R-:W4:Y:S01]  /*7d20*/  LDL.LU R219, [R1+0xd4] ;  /* 0x0000d40001db7983 */ /* 0x000f220000300800 */
[----:B------:R-:W-:Y:S02]  /*7d30*/  IMAD.MOV.U32 R190, RZ, RZ, R243 ;  /* 0x000000ffffbe7224 */ /* 0x000fe400078e00f3 */
[----:B------:R-:W-:-:S02]  /*7d40*/  IMAD.MOV.U32 R191, RZ, RZ, R152 ;  /* 0x000000ffffbf7224 */ /* 0x000fc400078e0098 */
[----:B------:R-:W-:-:S04]  /*7d50*/  IMAD.WIDE R186, R184, 0x2, R186 ;  /* 0x00000002b8ba7825 */ /* 0x000fc800078e02ba */
[----:B------:R-:W-:Y:S01]  /*7d60*/  IMAD.MOV.U32 R192, RZ, RZ, R229 ;  /* 0x000000ffffc07224 */ /* 0x000fe200078e00e5 */
[----:B------:R0:W-:Y:S01]  /*7d70*/  STL [R1+0x68], R186 ;  /* 0x000068ba01007387 */ /* 0x0001e20000100800 */
[----:B------:R-:W-:-:S04]  /*7d80*/  IMAD.WIDE R190, R184, 0x2, R190 ;  /* 0x00000002b8be7825 */ /* 0x000fc800078e02be */
[----:B------:R-:W-:Y:S02]  /*7d90*/  IMAD.MOV.U32 R244, RZ, RZ, R187 ;  /* 0x000000fffff47224 */ /* 0x000fe400078e00bb */
[----:B------:R-:W-:-:S04]  /*7da0*/  IMAD.WIDE R192, R184, 0x2, R192 ;  /* 0x00000002b8c07825 */ /* 0x000fc800078e02c0 */
[----:B0-----:R-:W-:Y:S02]  /*7db0*/  IMAD.MOV.U32 R186, RZ, RZ, R188 ;  /* 0x000000ffffba7224 */ /* 0x001fe400078e00bc */
[----:B------:R-:W-:Y:S01]  /*7dc0*/  IMAD.MOV.U32 R187, RZ, RZ, R246 ;  /* 0x000000ffffbb7224 */ /* 0x000fe200078e00f6 */
[----:B------:R-:W4:Y:S01]  /*7dd0*/  LDL.LU R188, [R1+0xd0] ;  /* 0x0000d00001bc7983 */ /* 0x000f220000300800 */
[----:B------:R-:W-:Y:S02]  /*7de0*/  IMAD.MOV.U32 R243, RZ, RZ, R190 ;  /* 0x000000fffff37224 */ /* 0x000fe400078e00be */
[----:B------:R-:W-:Y:S02]  /*7df0*/  IMAD.MOV.U32 R152, RZ, RZ, R191 ;  /* 0x000000ffff987224 */ /* 0x000fe400078e00bf */
[----:B------:R-:W-:Y:S02]  /*7e00*/  IMAD.MOV.U32 R190, RZ, RZ, R245 ;  /* 0x000000ffffbe7224 */ /* 0x000fe400078e00f5 */
[----:B------:R-:W-:-:S02]  /*7e10*/  IMAD.MOV.U32 R191, RZ, RZ, R155 ;  /* 0x000000ffffbf7224 */ /* 0x000fc400078e009b */
[----:B------:R-:W-:Y:S02]  /*7e20*/  IMAD.MOV.U32 R229, RZ, RZ, R192 ;  /* 0x000000ffffe57224 */ /* 0x000fe400078e00c0 */
[----:B------:R-:W-:Y:S02]  /*7e30*/  IMAD.MOV.U32 R5, RZ, RZ, R193 ;  /* 0x000000ffff057224 */ /* 0x000fe400078e00c1 */
[----:B------:R-:W-:-:S04]  /*7e40*/  IMAD.WIDE R186, R184, 0x2, R186 ;  /* 0x00000002b8ba7825 */ /* 0x000fc800078e02ba */
[----:B------:R-:W-:Y:S02]  /*7e50*/  IMAD.MOV.U32 R192, RZ, RZ, R233 ;  /* 0x000000ffffc07224 */ /* 0x000fe400078e00e9 */
[----:B------:R-:W-:Y:S02]  /*7e60*/  IMAD.MOV.U32 R193, RZ, RZ, R9 ;  /* 0x000000ffffc17224 */ /* 0x000fe400078e0009 */
[C---:B------:R-:W-:Y:S01]  /*7e70*/  IMAD.WIDE R190, R184.reuse, 0x2, R190 ;  /* 0x00000002b8be7825 */ /* 0x040fe200078e02be */
[----:B------:R0:W-:Y:S03]  /*7e80*/  STL [R1+0x6c], R186 ;  /* 0x00006cba01007387 */ /* 0x0001e60000100800 */
[----:B------:R-:W-:-:S04]  /*7e90*/  IMAD.WIDE R192, R184, 0x2, R192 ;  /* 0x00000002b8c07825 */ /* 0x000fc800078e02c0 */
[----:B------:R-:W-:Y:S02]  /*7ea0*/  IMAD.MOV.U32 R246, RZ, RZ, R187 ;  /* 0x000000fffff67224 */ /* 0x000fe400078e00bb */
[----:B------:R-:W-:Y:S02]  /*7eb0*/  IMAD.MOV.U32 R245, RZ, RZ, R190 ;  /* 0x000000fffff57224 */ /* 0x000fe400078e00be */
[----:B------:R-:W-:Y:S02]  /*7ec0*/  IMAD.MOV.U32 R155, RZ, RZ, R191 ;  /* 0x000000ffff9b7224 */ /* 0x000fe400078e00bf */
[----:B0-----:R-:W-:Y:S02]  /*7ed0*/  IMAD.MOV.U32 R186, RZ, RZ, R189 ;  /* 0x000000ffffba7224 */ /* 0x001fe400078e00bd */
[----:B------:R-:W-:Y:S01]  /*7ee0*/  IMAD.MOV.U32 R187, RZ, RZ, R248 ;  /* 0x000000ffffbb7224 */ /* 0x000fe200078e00f8 */
[----:B------:R-:W4:Y:S01]  /*7ef0*/  LDL.LU R189, [R1+0xcc] ;  /* 0x0000cc0001bd7983 */ /* 0x000f220000300800 */
[----:B------:R-:W-:-:S02]  /*7f00*/  IMAD.MOV.U32 R190, RZ, RZ, R161 ;  /* 0x000000ffffbe7224 */ /* 0x000fc400078e00a1 */
[----:B------:R-:W-:Y:S02]  /*7f10*/  IMAD.MOV.U32 R191, RZ, RZ, R162 ;  /* 0x000000ffffbf7224 */ /* 0x000fe400078e00a2 */
[----:B------:R-:W-:Y:S02]  /*7f20*/  IMAD.MOV.U32 R233, RZ, RZ, R192 ;  /* 0x000000ffffe97224 */ /* 0x000fe400078e00c0 */
[----:B------:R-:W-:Y:S02]  /*7f30*/  IMAD.MOV.U32 R9, RZ, RZ, R193 ;  /* 0x000000ffff097224 */ /* 0x000fe400078e00c1 */
[----:B------:R-:W-:Y:S02]  /*7f40*/  IMAD.MOV.U32 R192, RZ, RZ, R237 ;  /* 0x000000ffffc07224 */ /* 0x000fe400078e00ed */
[----:B------:R-:W-:Y:S02]  /*7f50*/  IMAD.MOV.U32 R193, RZ, RZ, R15 ;  /* 0x000000ffffc17224 */ /* 0x000fe400078e000f */
[----:B------:R-:W-:-:S04]  /*7f60*/  IMAD.WIDE R186, R184, 0x2, R186 ;  /* 0x00000002b8ba7825 */ /* 0x000fc800078e02ba */
[C---:B------:R-:W-:Y:S01]  /*7f70*/  IMAD.WIDE R190, R184.reuse, 0x2, R190 ;  /* 0x00000002b8be7825 */ /* 0x040fe200078e02be */
[----:B------:R0:W-:Y:S03]  /*7f80*/  STL [R1+0x70], R186 ;  /* 0x000070ba01007387 */ /* 0x0001e60000100800 */
[----:B------:R-:W-:-:S04]  /*7f90*/  IMAD.WIDE R192, R184, 0x2, R192 ;  /* 0x00000002b8c07825 */ /* 0x000fc800078e02c0 */
[----:B------:R-:W-:Y:S02]  /*7fa0*/  IMAD.MOV.U32 R248, RZ, RZ, R187 ;  /* 0x000000fffff87224 */ /* 0x000fe400078e00bb */
[----:B------:R-:W-:Y:S02]  /*7fb0*/  IMAD.MOV.U32 R161, RZ, RZ, R190 ;  /* 0x000000ffffa17224 */ /* 0x000fe400078e00be */
[----:B------:R-:W-:Y:S02]  /*7fc0*/  IMAD.MOV.U32 R162, RZ, RZ, R191 ;  /* 0x000000ffffa27224 */ /* 0x000fe400078e00bf */
[----:B0-----:R-:W-:Y:S02]  /*7fd0*/  IMAD.MOV.U32 R186, RZ, RZ, R199 ;  /* 0x000000ffffba7224 */ /* 0x001fe400078e00c7 */
[----:B------:R-:W-:Y:S02]  /*7fe0*/  IMAD.MOV.U32 R187, RZ, RZ, R250 ;  /* 0x000000ffffbb7224 */ /* 0x000fe400078e00fa */
        /* <DEDUP_REMOVED lines=13> */
[----:B------:R-:W-:Y:S02]  /*80c0*/  IMAD.MOV.U32 R190, RZ, RZ, R167 ;  /* 0x000000ffffbe7224 */ /* 0x000fe400078e00a7 */
[----:B------:R-:W-:Y:S02]  /*80d0*/  IMAD.MOV.U32 R191, RZ, RZ, R168 ;  /* 0x000000ffffbf7224 */ /* 0x000fe400078e00a8 */
[----:B0-----:R-:W-:-:S02]  /*80e0*/  IMAD.MOV.U32 R186, RZ, RZ, R222 ;  /* 0x000000ffffba7224 */ /* 0x001fc400078e00de */
[----:B------:R-:W-:Y:S01]  /*80f0*/  IMAD.MOV.U32 R187, RZ, RZ, R252 ;  /* 0x000000ffffbb7224 */ /* 0x000fe200078e00fc */
[----:B------:R-:W4:Y:S01]  /*8100*/  LDL.LU R222, [R1+0xc8] ;  /* 0x0000c80001de7983 */ /* 0x000f220000300800 */
[----:B------:R-:W-:Y:S02]  /*8110*/  IMAD.MOV.U32 R241, RZ, RZ, R192 ;  /* 0x000000fffff17224 */ /* 0x000fe400078e00c0 */
[----:B------:R-:W-:Y:S02]  /*8120*/  IMAD.MOV.U32 R21, RZ, RZ, R193 ;  /* 0x000000ffff157224 */ /* 0x000fe400078e00c1 */
[----:B------:R-:W-:Y:S02]  /*8130*/  IMAD.MOV.U32 R192, RZ, RZ, R247 ;  /* 0x000000ffffc07224 */ /* 0x000fe400078e00f7 */
[----:B------:R-:W-:Y:S02]  /*8140*/  IMAD.MOV.U32 R193, RZ, RZ, R157 ;  /* 0x000000ffffc17224 */ /* 0x000fe400078e009d */
[----:B------:R-:W-:-:S04]  /*8150*/  IMAD.WIDE R190, R184, 0x2, R190 ;  /* 0x00000002b8be7825 */ /* 0x000fc800078e02be */
[----:B------:R-:W-:-:S04]  /*8160*/  IMAD.WIDE R186, R184, 0x2, R186 ;  /* 0x00000002b8ba7825 */ /* 0x000fc800078e02ba */
[----:B------:R-:W-:Y:S01]  /*8170*/  IMAD.WIDE R192, R184, 0x2, R192 ;  /* 0x00000002b8c07825 */ /* 0x000fe200078e02c0 */
[----:B------:R0:W-:Y:S03]  /*8180*/  STL [R1+0x78], R186 ;  /* 0x000078ba01007387 */ /* 0x0001e60000100800 */
[----:B------:R-:W-:Y:S02]  /*8190*/  IMAD.MOV.U32 R167, RZ, RZ, R190 ;  /* 0x000000ffffa77224 */ /* 0x000fe400078e00be */
[----:B------:R-:W-:Y:S02]  /*81a0*/  IMAD.MOV.U32 R168, RZ, RZ, R191 ;  /* 0x000000ffffa87224 */ /* 0x000fe400078e00bf */
[----:B------:R-:W-:Y:S02]  /*81b0*/  IMAD.MOV.U32 R252, RZ, RZ, R187 ;  /* 0x000000fffffc7224 */ /* 0x000fe400078e00bb */
[----:B------:R-:W-:-:S02]  /*81c0*/  IMAD.MOV.U32 R190, RZ, RZ, R181 ;  /* 0x000000ffffbe7224 */ /* 0x000fc400078e00b5 */
[----:B------:R-:W-:Y:S01]  /*81d0*/  IMAD.MOV.U32 R191, RZ, RZ, R166 ;  /* 0x000000ffffbf7224 */ /* 0x000fe200078e00a6 */
[----:B------:R-:W4:Y:S01]  /*81e0*/  LDL.LU R181, [R1+0xc4] ;  /* 0x0000c40001b57983 */ /* 0x000f220000300800 */
[----:B------:R-:W-:Y:S02]  /*81f0*/  IMAD.MOV.U32 R247, RZ, RZ, R192 ;  /* 0x000000fffff77224 */ /* 0x000fe400078e00c0 */
[----:B------:R-:W-:Y:S02]  /*8200*/  IMAD.MOV.U32 R157, RZ, RZ, R193 ;  /* 0x000000ffff9d7224 */ /* 0x000fe400078e00c1 */
[----:B0-----:R-:W-:Y:S02]  /*8210*/  IMAD.MOV.U32 R186, RZ, RZ, R201 ;  /* 0x000000ffffba7224 */ /* 0x001fe400078e00c9 */
[----:B------:R-:W-:Y:S02]  /*8220*/  IMAD.MOV.U32 R187, RZ, RZ, R200 ;  /* 0x000000ffffbb7224 */ /* 0x000fe400078e00c8 */
[----:B------:R-:W-:-:S02]  /*8230*/  IMAD.MOV.U32 R192, RZ, RZ, R251 ;  /* 0x000000ffffc07224 */ /* 0x000fc400078e00fb */
[----:B------:R-:W-:Y:S02]  /*8240*/  IMAD.MOV.U32 R193, RZ, RZ, R163 ;  /* 0x000000ffffc17224 */ /* 0x000fe400078e00a3 */
[----:B------:R-:W-:-:S04]  /*8250*/  IMAD.WIDE R190, R184, 0x2, R190 ;  /* 0x00000002b8be7825 */ /* 0x000fc800078e02be */
[C---:B------:R-:W-:Y:S01]  /*8260*/  IMAD.WIDE R186, R184.reuse, 0x2, R186 ;  /* 0x00000002b8ba7825 */ /* 0x040fe200078e02ba */
[----:B------:R-:W-:Y:S03]  /*8270*/  STL [R1], R190 ;  /* 0x000000be01007387 */ /* 0x000fe60000100800 */
[----:B------:R-:W-:Y:S01]  /*8280*/  IMAD.WIDE R192, R184, 0x2, R192 ;  /* 0x00000002b8c07825 */ /* 0x000fe200078e02c0 */
[----:B------:R0:W-:Y:S03]  /*8290*/  STL [R1+0x7c], R186 ;  /* 0x00007cba01007387 */ /* 0x0001e60000100800 */
[----:B------:R-:W-:Y:S01]  /*82a0*/  IMAD.MOV.U32 R251, RZ, RZ, R192 ;  /* 0x000000fffffb7224 */ /* 0x000fe200078e00c0 */
[----:B------:R1:W-:Y:S01]  /*82b0*/  STL [R1+0x4], R187 ;  /* 0x000004bb01007387 */ /* 0x0003e20000100800 */
[----:B------:R-:W-:-:S02]  /*82c0*/  IMAD.MOV.U32 R163, RZ, RZ, R193 ;  /* 0x000000ffffa37224 */ /* 0x000fc400078e00c1 */
[----:B------:R-:W-:Y:S02]  /*82d0*/  IMAD.MOV.U32 R192, RZ, RZ, R205 ;  /* 0x000000ffffc07224 */ /* 0x000fe400078e00cd */
[----:B------:R-:W-:Y:S02]  /*82e0*/  IMAD.MOV.U32 R193, RZ, RZ, R169 ;  /* 0x000000ffffc17224 */ /* 0x000fe400078e00a9 */
[----:B0-----:R-:W-:Y:S02]  /*82f0*/  IMAD.MOV.U32 R186, RZ, RZ, R223 ;  /* 0x000000ffffba7224 */ /* 0x001fe400078e00df */
[----:B-1----:R-:W-:Y:S02]  /*8300*/  IMAD.MOV.U32 R187, RZ, RZ, R214 ;  /* 0x000000ffffbb7224 */ /* 0x002fe400078e00d6 */
[C---:B------:R-:W-:Y:S01]  /*8310*/  IMAD.WIDE R192, R184.reuse, 0x2, R192 ;  /* 0x00000002b8c07825 */ /* 0x040fe200078e02c0 */
[----:B------:R-:W4:Y:S03]  /*8320*/  LDL.LU R214, [R1+0xc0] ;  /* 0x0000c00001d67983 */ /* 0x000f260000300800 */
[----:B------:R-:W-:Y:S01]  /*8330*/  IMAD.WIDE R186, R184, 0x2, R186 ;  /* 0x00000002b8ba7825 */ /* 0x000fe200078e02ba */
[----:B------:R-:W4:Y:S04]  /*8340*/  LDL.LU R223, [R1+0xbc] ;  /* 0x0000bc0001df7983 */ /* 0x000f280000300800 */
[----:B------:R3:W-:Y:S04]  /*8350*/  STL [R1+0x8], R192 ;  /* 0x000008c001007387 */ /* 0x0007e80000100800 */
[----:B------:R0:W-:Y:S04]  /*8360*/  STL [R1+0x80], R186 ;  /* 0x000080ba01007387 */ /* 0x0001e80000100800 */
[----:B------:R1:W-:Y:S04]  /*8370*/  STL [R1+0xc], R187 ;  /* 0x00000cbb01007387 */ /* 0x0003e80000100800 */
[----:B------:R-:W4:Y:S01]  /*8380*/  LDL.LU R205, [R1+0x20] ;  /* 0x0000200001cd7983 */ /* 0x000f220000300800 */
[----:B------:R-:W-:-:S02]  /*8390*/  IMAD.MOV.U32 R166, RZ, RZ, R191 ;  /* 0x000000ffffa67224 */ /* 0x000fc400078e00bf */
[----:B------:R-:W-:Y:S02]  /*83a0*/  IMAD.MOV.U32 R190, RZ, RZ, R173 ;  /* 0x000000ffffbe7224 */ /* 0x000fe400078e00ad */
[----:B------:R-:W-:Y:S02]  /*83b0*/  IMAD.MOV.U32 R191, RZ, RZ, R174 ;  /* 0x000000ffffbf7224 */ /* 0x000fe400078e00ae */
[----:B------:R-:W-:Y:S02]  /*83c0*/  IMAD.MOV.U32 R169, RZ, RZ, R193 ;  /* 0x000000ffffa97224 */ /* 0x000fe400078e00c1 */
[----:B---3--:R-:W-:Y:S02]  /*83d0*/  IMAD.MOV.U32 R192, RZ, RZ, R3 ;  /* 0x000000ffffc07224 */ /* 0x008fe400078e0003 */
[----:B--2---:R-:W-:Y:S01]  /*83e0*/  IMAD.MOV.U32 R193, RZ, RZ, R172 ;  /* 0x000000ffffc17224 */ /* 0x004fe200078e00ac */
[----:B------:R-:W2:Y:S01]  /*83f0*/  LDL.LU R3, [R1+0xb8] ;  /* 0x0000b80001037983 */ /* 0x000ea20000300800 */
[----:B------:R-:W-:-:S04]  /*8400*/  IMAD.WIDE R190, R184, 0x2, R190 ;  /* 0x00000002b8be7825 */ /* 0x000fc800078e02be */
[----:B0-----:R-:W-:Y:S02]  /*8410*/  IMAD.MOV.U32 R186, RZ, RZ, R203 ;  /* 0x000000ffffba7224 */ /* 0x001fe400078e00cb */
[----:B-1----:R-:W-:Y:S02]  /*8420*/  IMAD.MOV.U32 R187, RZ, RZ, R202 ;  /* 0x000000ffffbb7224 */ /* 0x002fe400078e00ca */
[----:B------:R-:W-:-:S04]  /*8430*/  IMAD.WIDE R192, R184, 0x2, R192 ;  /* 0x00000002b8c07825 */ /* 0x000fc800078e02c0 */
[----:B------:R-:W-:Y:S02]  /*8440*/  IMAD.MOV.U32 R173, RZ, RZ, R190 ;  /* 0x000000ffffad7224 */ /* 0x000fe400078e00be */
[----:B------:R-:W-:Y:S02]  /*8450*/  IMAD.MOV.U32 R174, RZ, RZ, R191 ;  /* 0x000000ffffae7224 */ /* 0x000fe400078e00bf */
[----:B------:R-:W-:Y:S01]  /*8460*/  IMAD.WIDE R186, R184, 0x2, R186 ;  /* 0x00000002b8ba7825 */ /* 0x000fe200078e02ba */
[----:B------:R0:W-:Y:S03]  /*8470*/  STL [R1+0x10], R192 ;  /* 0x000010c001007387 */ /* 0x0001e60000100800 */
[----:B------:R-:W-:Y:S02]  /*8480*/  IMAD.MOV.U32 R190, RZ, RZ, R216 ;  /* 0x000000ffffbe7224 */ /* 0x000fe400078e00d8 */
[----:B------:R-:W-:Y:S01]  /*8490*/  IMAD.MOV.U32 R191, RZ, RZ, R176 ;  /* 0x000000ffffbf7224 */ /* 0x000fe200078e00b0 */
[----:B------:R4:W-:Y:S01]  /*84a0*/  STL [R1+0x84], R186 ;  /* 0x000084ba01007387 */ /* 0x0009e20000100800 */
[----:B------:R-:W-:-:S02]  /*84b0*/  IMAD.MOV.U32 R172, RZ, RZ, R193 ;  /* 0x000000ffffac7224 */ /* 0x000fc400078e00c1 */
[----:B------:R-:W-:Y:S01]  /*84c0*/  IMAD.WIDE R190, R184, 0x2, R190 ;  /* 0x00000002b8be7825 */ /* 0x000fe200078e02be */
[----:B------:R1:W-:Y:S01]  /*84d0*/  STL [R1+0x14], R187 ;  /* 0x000014bb01007387 */ /* 0x0003e20000100800 */
[----:B------:R-:W-:Y:S02]  /*84e0*/  WARPGROUP.ARRIVE ;  /* 0x00000000000079c5 */ /* 0x000fe40000000000 */
[----:B0-----:R-:W-:Y:S02]  /*84f0*/  IMAD.MOV.U32 R192, RZ, RZ, R204 ;  /* 0x000000ffffc07224 */ /* 0x001fe400078e00cc */
[----:B------:R-:W-:Y:S02]  /*8500*/  IMAD.MOV.U32 R193, RZ, RZ, R175 ;  /* 0x000000ffffc17224 */ /* 0x000fe400078e00af */
[----:B----4-:R-:W-:Y:S01]  /*8510*/  IMAD.MOV.U32 R186, RZ, RZ, R226 ;  /* 0x000000ffffba7224 */ /* 0x010fe200078e00e2 */
[----:B------:R-:W-:Y:S01]  /*8520*/  HGMMA.64x256x16.F32 R24, gdesc[UR16].tnspA, R24 ;  /* 0x23e00000101879f0 */ /* 0x000fe20008700818 */
[----:B-1----:R-:W-:-:S02]  /*8530*/  IMAD.MOV.U32 R187, RZ, RZ, R0 ;  /* 0x000000ffffbb7224 */ /* 0x002fc400078e0000 */
[----:B------:R-:W-:Y:S01]  /*8540*/  IMAD.MOV.U32 R216, RZ, RZ, R190 ;  /* 0x000000ffffd87224 */ /* 0x000fe200078e00be */
[----:B------:R-:W3:Y:S01]  /*8550*/  LDL.LU R0, [R1+0xb4] ;  /* 0x0000b40001007983 */ /* 0x000ee20000300800 */
[----:B------:R-:W-:Y:S02]  /*8560*/  IMAD.MOV.U32 R176, RZ, RZ, R191 ;  /* 0x000000ffffb07224 */ /* 0x000fe400078e00bf */
[----:B------:R-:W-:Y:S01]  /*8570*/  IMAD.MOV.U32 R190, RZ, RZ, R217 ;  /* 0x000000ffffbe7224 */ /* 0x000fe200078e00d9 */
[----:B------:R-:W4:Y:S01]  /*8580*/  LDL.LU R226, [R1+0xb0] ;  /* 0x0000b00001e27983 */ /* 0x000f220000300800 */
[----:B------:R-:W-:Y:S02]  /*8590*/  IMAD.MOV.U32 R191, RZ, RZ, R177 ;  /* 0x000000ffffbf7224 */ /* 0x000fe400078e00b1 */
[----:B------:R-:W-:-:S04]  /*85a0*/  IMAD.WIDE R192, R184, 0x2, R192 ;  /* 0x00000002b8c07825 */ /* 0x000fc800078e02c0 */
[C---:B------:R-:W-:Y:S01]  /*85b0*/  IMAD.WIDE R186, R184.reuse, 0x2, R186 ;  /* 0x00000002b8ba7825 */ /* 0x040fe200078e02ba */
[----:B------:R-:W-:Y:S03]  /*85c0*/  STL [R1+0x18], R192 ;  /* 0x000018c001007387 */ /* 0x000fe60000100800 */
[----:B------:R-:W-:Y:S01]  /*85d0*/  IMAD.WIDE R190, R184, 0x2, R190 ;  /* 0x00000002b8be7825 */ /* 0x000fe200078e02be */
[----:B------:R-:W-:Y:S03]  /*85e0*/  STL [R1+0x88], R186 ;  /* 0x000088ba01007387 */ /* 0x000fe60000100800 */
[----:B------:R-:W-:Y:S01]  /*85f0*/  IMAD.MOV.U32 R217, RZ, RZ, R190 ;  /* 0x000000ffffd97224 */ /* 0x000fe200078e00be */
[----:B------:R0:W-:Y:S01]  /*8600*/  STL [R1+0x1c], R187 ;  /* 0x00001cbb01007387 */ /* 0x0001e20000100800 */
[----:B------:R-:W-:-:S02]  /*8610*/  IMAD.MOV.U32 R177, RZ, RZ, R191 ;  /* 0x000000ffffb17224 */ /* 0x000fc400078e00bf */
[----:B------:R-:W-:Y:S02]  /*8620*/  IMAD.MOV.U32 R190, RZ, RZ, R210 ;  /* 0x000000ffffbe7224 */ /* 0x000fe400078e00d2 */
[----:B------:R-:W-:Y:S02]  /*8630*/  IMAD.MOV.U32 R191, RZ, RZ, R206 ;  /* 0x000000ffffbf7224 */ /* 0x000fe400078e00ce */
[----:B0-----:R-:W-:Y:S02]  /*8640*/  IMAD.MOV.U32 R187, RZ, RZ, R218 ;  /* 0x000000ffffbb7224 */ /* 0x001fe400078e00da */
[----:B------:R-:W-:Y:S01]  /*8650*/  IMAD.WIDE R190, R184, 0x2, R190 ;  /* 0x00000002b8be7825 */ /* 0x000fe200078e02be */
[----:B------:R-:W-:Y:S03]  /*8660*/  HGMMA.64x256x16.F32 R24, gdesc[UR12].tnspA, R24, gsb0 ;  /* 0x23e000000c1879f0 */ /* 0x000fe60008000818 */
[----:B------:R-:W-:-:S04]  /*8670*/  IMAD.MOV.U32 R186, RZ, RZ, R205 ;  /* 0x000000ffffba7224 */ /* 0x000fc800078e00cd */
[----:B------:R-:W-:-:S04]  /*8680*/  IMAD.WIDE R186, R184, 0x2, R186 ;  /* 0x00000002b8ba7825 */ /* 0x000fc800078e02ba */
[----:B------:R-:W-:Y:S01]  /*8690*/  IMAD.MOV.U32 R218, RZ, RZ, R187 ;  /* 0x000000ffffda7224 */ /* 0x000fe200078e00bb */
[----:B------:R0:W-:Y:S04]  /*86a0*/  STL [R1+0x20], R186 ;  /* 0x000020ba01007387 */ /* 0x0001e80000100800 */
[----:B------:R1:W-:Y:S04]  /*86b0*/  STL [R1+0x8c], R190 ;  /* 0x00008cbe01007387 */ /* 0x0003e80000100800 */
[----:B------:R2:W-:Y:S01]  /*86c0*/  STL [R1+0x24], R191 ;  /* 0x000024bf01007387 */ /* 0x0005e20000100800 */
[----:B0-----:R-:W-:-:S02]  /*86d0*/  IMAD.MOV.U32 R186, RZ, RZ, R212 ;  /* 0x000000ffffba7224 */ /* 0x001fc400078e00d4 */
[----:B------:R-:W-:Y:S02]  /*86e0*/  IMAD.MOV.U32 R187, RZ, RZ, R220 ;  /* 0x000000ffffbb7224 */ /* 0x000fe400078e00dc */
[----:B-1----:R-:W-:Y:S02]  /*86f0*/  IMAD.MOV.U32 R190, RZ, RZ, R189 ;  /* 0x000000ffffbe7224 */ /* 0x002fe400078e00bd */
[----:B--2---:R-:W-:Y:S02]  /*8700*/  IMAD.MOV.U32 R191, RZ, RZ, R188 ;  /* 0x000000ffffbf7224 */ /* 0x004fe400078e00bc */
[C---:B------:R-:W-:Y:S01]  /*8710*/  IMAD.WIDE R186, R184.reuse, 0x2, R186 ;  /* 0x00000002b8ba7825 */ /* 0x040fe200078e02ba */
[----:B------:R-:W2:Y:S03]  /*8720*/  LDL.LU R188, [R1+0xac] ;  /* 0x0000ac0001bc7983 */ /* 0x000ea60000300800 */
[----:B------:R-:W-:Y:S01]  /*8730*/  IMAD.WIDE R190, R184, 0x2, R190 ;  /* 0x00000002b8be7825 */ /* 0x000fe200078e02be */
[----:B------:R-:W2:Y:S04]  /*8740*/  LDL.LU R189, [R1+0xa8] ;  /* 0x0000a80001bd7983 */ /* 0x000ea80000300800 */
[----:B------:R0:W-:Y:S04]  /*8750*/  STL [R1+0x28], R186 ;  /* 0x000028ba01007387 */ /* 0x0001e80000100800 */
[----:B------:R1:W-:Y:S04]  /*8760*/  STL [R1+0x90], R190 ;  /* 0x000090be01007387 */ /* 0x0003e80000100800 */
[----:B------:R3:W-:Y:S01]  /*8770*/  STL [R1+0x2c], R191 ;  /* 0x00002cbf01007387 */ /* 0x0007e20000100800 */
[----:B0-----:R-:W-:-:S03]  /*8780*/  IMAD.MOV.U32 R186, RZ, RZ, R181 ;  /* 0x000000ffffba7224 */ /* 0x001fc600078e00b5 */
[----:B------:R-:W2:Y:S01]  /*8790*/  LDL.LU R181, [R1+0xa4] ;  /* 0x0000a40001b57983 */ /* 0x000ea20000300800 */
[----:B------:R-:W-:Y:S02]  /*87a0*/  IMAD.MOV.U32 R220, RZ, RZ, R187 ;  /* 0x000000ffffdc7224 */ /* 0x000fe400078e00bb */
[----:B------:R-:W-:Y:S02]  /*87b0*/  IMAD.MOV.U32 R187, RZ, RZ, R222 ;  /* 0x000000ffffbb7224 */ /* 0x000fe400078e00de */
[----:B-1----:R-:W-:Y:S02]  /*87c0*/  IMAD.MOV.U32 R190, RZ, RZ, R209 ;  /* 0x000000ffffbe7224 */ /* 0x002fe400078e00d1 */
[----:B---3--:R-:W-:Y:S02]  /*87d0*/  IMAD.MOV.U32 R191, RZ, RZ, R211 ;  /* 0x000000ffffbf7224 */ /* 0x008fe400078e00d3 */
[----:B------:R-:W-:-:S04]  /*87e0*/  IMAD.WIDE R186, R184, 0x2, R186 ;  /* 0x00000002b8ba7825 */ /* 0x000fc800078e02ba */
[----:B------:R-:W-:Y:S01]  /*87f0*/  IMAD.WIDE R190, R184, 0x2, R190 ;  /* 0x00000002b8be7825 */ /* 0x000fe200078e02be */
[----:B------:R0:W-:Y:S03]  /*8800*/  STL [R1+0x30], R186 ;  /* 0x000030ba01007387 */ /* 0x0001e60000100800 */
[----:B------:R-:W-:Y:S01]  /*8810*/  IMAD.MOV.U32 R222, RZ, RZ, R187 ;  /* 0x000000ffffde7224 */ /* 0x000fe200078e00bb */
[----:B------:R1:W-:Y:S04]  /*8820*/  STL [R1+0x94], R190 ;  /* 0x000094be01007387 */ /* 0x0003e80000100800 */
[----:B------:R3:W-:Y:S01]  /*8830*/  STL [R1+0x34], R191 ;  /* 0x000034bf01007387 */ /* 0x0007e20000100800 */
[----:B0-----:R-:W-:-:S02]  /*8840*/  IMAD.MOV.U32 R186, RZ, RZ, R208 ;  /* 0x000000ffffba7224 */ /* 0x001fc400078e00d0 */
[----:B------:R-:W-:Y:S02]  /*8850*/  IMAD.MOV.U32 R187, RZ, RZ, R224 ;  /* 0x000000ffffbb7224 */ /* 0x000fe400078e00e0 */
[----:B-1----:R-:W-:Y:S02]  /*8860*/  IMAD.MOV.U32 R190, RZ, RZ, R0 ;  /* 0x000000ffffbe7224 */ /* 0x002fe400078e0000 */
[----:B---3--:R-:W-:Y:S01]  /*8870*/  IMAD.MOV.U32 R191, RZ, RZ, R3 ;  /* 0x000000ffffbf7224 */ /* 0x008fe200078e0003 */
[----:B------:R-:W0:Y:S01]  /*8880*/  S2R R0, SR_TID.X ;  /* 0x0000000000007919 */ /* 0x000e220000002100 */
[----:B------:R-:W-:Y:S01]  /*8890*/  IMAD.WIDE R186, R184, 0x2, R186 ;  /* 0x00000002b8ba7825 */ /* 0x000fe200078e02ba */
[----:B------:R1:W5:Y:S03]  /*88a0*/  LDL.LU R3, [R1+0xa0] ;  /* 0x0000a00001037983 */ /* 0x0003660000300800 */
[----:B------:R-:W-:-:S02]  /*88b0*/  IMAD.MOV.U32 R175, RZ, RZ, R193 ;  /* 0x000000ffffaf7224 */ /* 0x000fc400078e00c1 */
[C---:B------:R-:W-:Y:S01]  /*88c0*/  IMAD.WIDE R190, R184.reuse, 0x2, R190 ;  /* 0x00000002b8be7825 */ /* 0x040fe200078e02be */
[----:B------:R3:W-:Y:S03]  /*88d0*/  STL [R1+0x38], R186 ;  /* 0x000038ba01007387 */ /* 0x0007e60000100800 */
[----:B------:R-:W-:Y:S02]  /*88e0*/  IMAD.MOV.U32 R192, RZ, RZ, R215 ;  /* 0x000000ffffc07224 */ /* 0x000fe400078e00d7 */
[----:B------:R-:W-:Y:S01]  /*88f0*/  IMAD.MOV.U32 R193, RZ, RZ, R178 ;  /* 0x000000ffffc17224 */ /* 0x000fe200078e00b2 */
[----:B------:R4:W-:Y:S01]  /*8900*/  STL [R1+0x98], R190 ;  /* 0x000098be01007387 */ /* 0x0009e20000100800 */
[----:B------:R-:W-:Y:S02]  /*8910*/  IMAD.MOV.U32 R224, RZ, RZ, R187 ;  /* 0x000000ffffe07224 */ /* 0x000fe400078e00bb */
[----:B------:R-:W-:Y:S01]  /*8920*/  IMAD.WIDE R192, R184, 0x2, R192 ;  /* 0x00000002b8c07825 */ /* 0x000fe200078e02c0 */
[----:B------:R1:W-:Y:S03]  /*8930*/  STL [R1+0x3c], R191 ;  /* 0x00003cbf01007387 */ /* 0x0003e60000100800 */
[----:B---3--:R-:W-:-:S02]  /*8940*/  IMAD.MOV.U32 R186, RZ, RZ, R207 ;  /* 0x000000ffffba7224 */ /* 0x008fc400078e00cf */
[----:B------:R-:W-:Y:S02]  /*8950*/  IMAD.MOV.U32 R187, RZ, RZ, R225 ;  /* 0x000000ffffbb7224 */ /* 0x000fe400078e00e1 */
[----:B----4-:R-:W-:Y:S02]  /*8960*/  IMAD.MOV.U32 R190, RZ, RZ, R213 ;  /* 0x000000ffffbe7224 */ /* 0x010fe400078e00d5 */
[----:B-1----:R-:W-:Y:S02]  /*8970*/  IMAD.MOV.U32 R191, RZ, RZ, R226 ;  /* 0x000000ffffbf7224 */ /* 0x002fe400078e00e2 */
[----:B------:R-:W-:Y:S02]  /*8980*/  IMAD.MOV.U32 R215, RZ, RZ, R192 ;  /* 0x000000ffffd77224 */ /* 0x000fe400078e00c0 */
[----:B------:R-:W-:Y:S02]  /*8990*/  IMAD.MOV.U32 R178, RZ, RZ, R193 ;  /* 0x000000ffffb27224 */ /* 0x000fe400078e00c1 */
[----:B------:R-:W-:-:S02]  /*89a0*/  IMAD.MOV.U32 R192, RZ, RZ, R219 ;  /* 0x000000ffffc07224 */ /* 0x000fc400078e00db */
[----:B------:R-:W-:Y:S02]  /*89b0*/  IMAD.MOV.U32 R193, RZ, RZ, R179 ;  /* 0x000000ffffc17224 */ /* 0x000fe400078e00b3 */
[----:B------:R-:W-:-:S04]  /*89c0*/  IMAD.WIDE R186, R184, 0x2, R186 ;  /* 0x00000002b8ba7825 */ /* 0x000fc800078e02ba */
[C---:B------:R-:W-:Y:S01]  /*89d0*/  IMAD.WIDE R190, R184.reuse, 0x2, R190 ;  /* 0x00000002b8be7825 */ /* 0x040fe200078e02be */
[----:B------:R1:W-:Y:S03]  /*89e0*/  STL [R1+0x40], R186 ;  /* 0x000040ba01007387 */ /* 0x0003e60000100800 */
[----:B------:R-:W-:Y:S01]  /*89f0*/  IMAD.WIDE R192, R184, 0x2, R192 ;  /* 0x00000002b8c07825 */ /* 0x000fe200078e02c0 */
[----:B------:R1:W-:Y:S03]  /*8a00*/  STL [R1+0x44], R190 ;  /* 0x000044be01007387 */ /* 0x0003e60000100800 */
[----:B------:R-:W-:Y:S02]  /*8a10*/  IMAD.MOV.U32 R219, RZ, RZ, R192 ;  /* 0x000000ffffdb7224 */ /* 0x000fe400078e00c0 */
[----:B------:R-:W-:-:S02]  /*8a20*/  IMAD.MOV.U32 R179, RZ, RZ, R193 ;  /* 0x000000ffffb37224 */ /* 0x000fc400078e00c1 */
[----:B------:R-:W-:Y:S02]  /*8a30*/  IMAD.MOV.U32 R192, RZ, RZ, R221 ;  /* 0x000000ffffc07224 */ /* 0x000fe400078e00dd */
[----:B------:R-:W-:Y:S02]  /*8a40*/  IMAD.MOV.U32 R193, RZ, RZ, R180 ;  /* 0x000000ffffc17224 */ /* 0x000fe400078e00b4 */
[----:B------:R-:W-:-:S04]  /*8a50*/  IMAD.WIDE R192, R184, 0x2, R192 ;  /* 0x00000002b8c07825 */ /* 0x000fc800078e02c0 */
[----:B------:R-:W-:Y:S02]  /*8a60*/  IMAD.MOV.U32 R221, RZ, RZ, R192 ;  /* 0x000000ffffdd7224 */ /* 0x000fe400078e00c0 */
[----:B------:R-:W-:Y:S02]  /*8a70*/  IMAD.MOV.U32 R180, RZ, RZ, R193 ;  /* 0x000000ffffb47224 */ /* 0x000fe400078e00c1 */
[----:B------:R-:W-:Y:S02]  /*8a80*/  IMAD.MOV.U32 R192, RZ, RZ, R223 ;  /* 0x000000ffffc07224 */ /* 0x000fe400078e00df */
[----:B------:R-:W-:Y:S01]  /*8a90*/  IMAD.MOV.U32 R193, RZ, RZ, R214 ;  /* 0x000000ffffc17224 */ /* 0x000fe200078e00d6 */
[----:B0-----:R-:W-:Y:S01]  /*8aa0*/  SHF.R.U32.HI R0, RZ, 0x6, R0 ;  /* 0x00000006ff007819 */ /* 0x001fe20000011600 */
[----:B------:R-:W-:Y:S01]  /*8ab0*/  IMAD.SHL.U32 R194, R194, 0x20, RZ ;  /* 0x00000020c2c27824 */ /* 0x000fe200078e00ff */
[----:B------:R-:W-:Y:S01]  /*8ac0*/  UIADD3 UR9, UR9, -0x20, URZ ;  /* 0xffffffe009097890 */ /* 0x000fe2000fffe03f */
[----:B------:R-:W-:Y:S01]  /*8ad0*/  IMAD.WIDE R192, R184, 0x2, R192 ;  /* 0x00000002b8c07825 */ /* 0x000fe200078e02c0 */
[----:B------:R-:W-:-:S03]  /*8ae0*/  SGXT.U32 R0, R0, 0x1 ;  /* 0x000000010000781a */ /* 0x000fc60000000000 */
[----:B------:R-:W-:-:S04]  /*8af0*/  IMAD.WIDE R10, R184, 0x2, R10 ;  /* 0x00000002b80a7825 */ /* 0x000fc800078e020a */
[----:B------:R-:W-:-:S04]  /*8b00*/  IMAD.WIDE R16, R184, 0x2, R16 ;  /* 0x00000002b8107825 */ /* 0x000fc800078e0210 */
[----:B------:R-:W-:-:S04]  /*8b10*/  IMAD.WIDE R22, R184, 0x2, R22 ;  /* 0x00000002b8167825 */ /* 0x000fc800078e0216 */
[----:B------:R-:W-:-:S04]  /*8b20*/  IMAD.WIDE R182, R184, 0x2, R182 ;  /* 0x00000002b8b67825 */ /* 0x000fc800078e02b6 */
[----:B------:R-:W-:Y:S01]  /*8b30*/  IMAD.WIDE R158, R184, 0x2, R158 ;  /* 0x00000002b89e7825 */ /* 0x000fe200078e029e */
[----:B------:R-:W-:-:S03]  /*8b40*/  WARPGROUP.DEPBAR.LE gsb0, 0x0 ;  /* 0x00008000000079c5 */ /* 0x000fc60000010000 */
[----:B------:R-:W-:-:S04]  /*8b50*/  IMAD.WIDE R164, R184, 0x2, R164 ;  /* 0x00000002b8a47825 */ /* 0x000fc800078e02a4 */
[----:B------:R-:W-:-:S04]  /*8b60*/  IMAD.WIDE R170, R184, 0x2, R170 ;  /* 0x00000002b8aa7825 */ /* 0x000fc800078e02aa */
[----:B------:R-:W-:Y:S02]  /*8b70*/  IMAD.MOV.U32 R223, RZ, RZ, R192 ;  /* 0x000000ffffdf7224 */ /* 0x000fe400078e00c0 */
[----:B------:R-:W-:Y:S02]  /*8b80*/  IMAD.MOV.U32 R214, RZ, RZ, R193 ;  /* 0x000000ffffd67224 */ /* 0x000fe400078e00c1 */
[----:B------:R-:W-:Y:S02]  /*8b90*/  IMAD.MOV.U32 R225, RZ, RZ, R187 ;  /* 0x000000ffffe17224 */ /* 0x000fe400078e00bb */
[----:B------:R-:W-:Y:S02]  /*8ba0*/  IMAD.MOV.U32 R226, RZ, RZ, R191 ;  /* 0x000000ffffe27224 */ /* 0x000fe400078e00bf */
[----:B--2---:R-:W-:-:S05]  /*8bb0*/  VIADD R181, R181, 0xffffffff ;  /* 0xffffffffb5b57836 */ /* 0x004fca0000000000 */
[----:B------:R-:W-:Y:S01]  /*8bc0*/  ISETP.NE.U32.AND P0, PT, R181, RZ, PT ;  /* 0x000000ffb500720c */ /* 0x000fe20003f05070 */
[----:B------:R-:W-:-:S12]  /*8bd0*/  IMAD.WIDE R188, R194, 0x2, R188 ;  /* 0x00000002c2bc7825 */ /* 0x000fd800078e02bc */
[----:B-1----:R-:W-:Y:S05]  /*8be0*/  @P0 BRA `(.L_x_1) ;  /* 0xffffffc400740947 */ /* 0x002fea000383ffff */
[----:B------:R-:W-:Y:S02]  /*8bf0*/  F2FP.F16.F32.PACK_AB R67, R71, R67 ;  /* 0x000000434743723e */ /* 0x000fe400000000ff */
[----:B------:R-:W-:Y:S02]  /*8c00*/  F2FP.F16.F32.PACK_AB R66, R70, R66 ;  /* 0x000000424642723e */ /* 0x000fe400000000ff */
[----:B------:R-:W-:Y:S02]  /*8c10*/  F2FP.F16.F32.PACK_AB R65, R69, R65 ;  /* 0x000000414541723e */ /* 0x000fe400000000ff */
[----:B------:R-:W-:Y:S02]  /*8c20*/  F2FP.F16.F32.PACK_AB R64, R68, R64 ;  /* 0x000000404440723e */ /* 0x000fe400000000ff */
[----:B------:R-:W-:Y:S02]  /*8c30*/  F2FP.F16.F32.PACK_AB R59, R63, R59 ;  /* 0x0000003b3f3b723e */ /* 0x000fe400000000ff */
[----:B------:R-:W-:-:S02]  /*8c40*/  F2FP.F16.F32.PACK_AB R58, R62, R58 ;  /* 0x0000003a3e3a723e */ /* 0x000fc400000000ff */
        /* <DEDUP_REMOVED lines=57> */
[----:B------:R-:W-:-:S07]  /*8fe0*/  F2FP.F16.F32.PACK_AB R68, R28, R24 ;  /* 0x000000181c44723e */ /* 0x000fce00000000ff */
.L_x_0:
[----:B------:R-:W1:Y:S01]  /*8ff0*/  S2R R4, SR_TID.X ;  /* 0x0000000000047919 */ /* 0x000e620000002100 */
[C-C-:B-----5:R-:W-:Y:S01]  /*9000*/  LOP3.LUT R86, R3.reuse, 0xfe, R0.reuse, 0xfe, !PT ;  /* 0x000000fe03567812 */ /* 0x160fe200078efe00 */
[----:B------:R-:W-:Y:S01]  /*9010*/  ULDC.64 UR4, c[0x0][0x228] ;  /* 0x00008a0000047ab9 */ /* 0x000fe20000000a00 */
[C---:B------:R-:W-:Y:S01]  /*9020*/  LOP3.LUT R111, R3.reuse, R0, RZ, 0xfc, !PT ;  /* 0x00000000036f7212 */ /* 0x040fe200078efcff */
[----:B------:R-:W2:Y:S01]  /*9030*/  LDL.LU R208, [R1+0x9c] ;  /* 0x00009c0001d07983 */ /* 0x000ea20000300800 */
[C-C-:B------:R-:W-:Y:S01]  /*9040*/  LOP3.LUT R209, R3.reuse, 0x2, R0.reuse, 0xfe, !PT ;  /* 0x0000000203d17812 */ /* 0x140fe200078efe00 */
[----:B------:R-:W3:Y:S01]  /*9050*/  LDC R202, c[0x0][0x248] ;  /* 0x00009200ffca7b82 */ /* 0x000ee20000000800 */
[C-C-:B------:R-:W-:Y:S01]  /*9060*/  LOP3.LUT R109, R3.reuse, 0x4, R0.reuse, 0xfe, !PT ;  /* 0x00000004036d7812 */ /* 0x140fe200078efe00 */
[----:B------:R-:W-:Y:S01]  /*9070*/  ULDC UR6, c[0x0][0x22c] ;  /* 0x00008b0000067ab9 */ /* 0x000fe20000000800 */
[C-C-:B------:R-:W-:Y:S01]  /*9080*/  LOP3.LUT R201, R3.reuse, 0x6, R0.reuse, 0xfe, !PT ;  /* 0x0000000603c97812 */ /* 0x140fe200078efe00 */
[----:B------:R-:W-:Y:S01]  /*9090*/  ULDC UR7, c[0x0][0x22c] ;  /* 0x00008b0000077ab9 */ /* 0x000fe20000000800 */
[----:B------:R-:W-:-:S02]  /*90a0*/  LOP3.LUT R200, R3, 0x8, R0, 0xfe, !PT ;  /* 0x0000000803c87812 */ /* 0x000fc400078efe00 */
[C-C-:B------:R-:W-:Y:S02]  /*90b0*/  LOP3.LUT R196, R3.reuse, 0xa, R0.reuse, 0xfe, !PT ;  /* 0x0000000a03c47812 */ /* 0x140fe400078efe00 */
[C-C-:B------:R-:W-:Y:S02]  /*90c0*/  LOP3.LUT R197, R3.reuse, 0xc, R0.reuse, 0xfe, !PT ;  /* 0x0000000c03c57812 */ /* 0x140fe400078efe00 */
[C-C-:B------:R-:W-:Y:S02]  /*90d0*/  LOP3.LUT R193, R3.reuse, 0xe, R0.reuse, 0xfe, !PT ;  /* 0x0000000e03c17812 */ /* 0x140fe400078efe00 */
[----:B------:R-:W-:Y:S01]  /*90e0*/  LOP3.LUT R192, R3, 0x10, R0, 0xfe, !PT ;  /* 0x0000001003c07812 */ /* 0x000fe200078efe00 */
[C---:B-1----:R-:W-:Y:S02]  /*90f0*/  IMAD.SHL.U32 R2, R4.reuse, 0x80, RZ ;  /* 0x0000008004027824 */ /* 0x042fe400078e00ff */
[C---:B------:R-:W-:Y:S02]  /*9100*/  IMAD.SHL.U32 R207, R4.reuse, 0x10, RZ ;  /* 0x0000001004cf7824 */ /* 0x040fe400078e00ff */
[----:B------:R-:W-:Y:S01]  /*9110*/  IMAD.SHL.U32 R84, R4, 0x8, RZ ;  /* 0x0000000804547824 */ /* 0x000fe200078e00ff */
[----:B------:R-:W-:-:S02]  /*9120*/  LOP3.LUT R5, R2, 0x400, RZ, 0xc0, !PT ;  /* 0x0000040002057812 */ /* 0x000fc400078ec0ff */
[----:B------:R-:W-:Y:S02]  /*9130*/  LOP3.LUT R2, R207, 0x70, RZ, 0xc0, !PT ;  /* 0x00000070cf027812 */ /* 0x000fe400078ec0ff */
[----:B------:R-:W-:Y:S02]  /*9140*/  LOP3.LUT R84, R84, 0x380, RZ, 0xc0, !PT ;  /* 0x0000038054547812 */ /* 0x000fe400078ec0ff */
[----:B------:R-:W-:Y:S02]  /*9150*/  IADD3 R85, R5, UR8, R2 ;  /* 0x0000000805557c10 */ /* 0x000fe4000fffe002 */
[C-C-:B------:R-:W-:Y:S02]  /*9160*/  LOP3.LUT R189, R3.reuse, 0x12, R0.reuse, 0xfe, !PT ;  /* 0x0000001203bd7812 */ /* 0x140fe400078efe00 */
[C-C-:B------:R-:W-:Y:S02]  /*9170*/  LOP3.LUT R188, R3.reuse, 0x14, R0.reuse, 0xfe, !PT ;  /* 0x0000001403bc7812 */ /* 0x140fe400078efe00 */
[----:B------:R-:W-:-:S02]  /*9180*/  LOP3.LUT R184, R3, 0x16, R0, 0xfe, !PT ;  /* 0x0000001603b87812 */ /* 0x000fc400078efe00 */
[C-C-:B------:R-:W-:Y:S02]  /*9190*/  LOP3.LUT R185, R3.reuse, 0x18, R0.reuse, 0xfe, !PT ;  /* 0x0000001803b97812 */ /* 0x140fe400078efe00 */
[C-C-:B------:R-:W-:Y:S02]  /*91a0*/  LOP3.LUT R181, R3.reuse, 0x1a, R0.reuse, 0xfe, !PT ;  /* 0x0000001a03b57812 */ /* 0x140fe400078efe00 */
[C-C-:B------:R-:W-:Y:S02]  /*91b0*/  LOP3.LUT R4, R3.reuse, 0x1c, R0.reuse, 0xfe, !PT ;  /* 0x0000001c03047812 */ /* 0x140fe400078efe00 */
        /* <DEDUP_REMOVED lines=19> */
[C-C-:B0-----:R-:W-:Y:S02]  /*92f0*/  LOP3.LUT R22, R3.reuse, 0x44, R0.reuse, 0xfe, !PT ;  /* 0x0000004403167812 */ /* 0x141fe400078efe00 */
        /* <DEDUP_REMOVED lines=91> */
[----:B------:R-:W-:Y:S01]  /*98b0*/  LOP3.LUT R0, R3, 0xfc, R0, 0xfe, !PT ;  /* 0x000000fc03007812 */ /* 0x000fe200078efe00 */
[----:B------:R-:W-:Y:S01]  /*98c0*/  IMAD.IADD R3, R84, 0x1, R85 ;  /* 0x0000000154037824 */ /* 0x000fe200078e0255 */
[----:B------:R-:W-:Y:S01]  /*98d0*/  BAR.SYNC.DEFER_BLOCKING 0x0 ;  /* 0x0000000000007b1d */ /* 0x000fe20000010000 */
[----:B------:R-:W-:-:S05]  /*98e0*/  LOP3.LUT R207, R207, 0x7f0, RZ, 0xc0, !PT ;  /* 0x000007f0cfcf7812 */ /* 0x000fca00078ec0ff */
[----:B------:R-:W-:Y:S02]  /*98f0*/  STSM.16.M88.4 [R3], R68 ;  /* 0x0000004403007844 */ /* 0x000fe40000000200 */
[----:B------:R-:W-:Y:S06]  /*9900*/  BAR.SYNC.DEFER_BLOCKING 0x0 ;  /* 0x0000000000007b1d */ /* 0x000fec0000010000 */
[----:B------:R-:W0:Y:S02]  /*9910*/  LDS.128 R68, [R207+UR8] ;  /* 0x00000008cf447984 */ /* 0x000e240008000c00 */
[----:B------:R-:W-:Y:S06]  /*9920*/  BAR.SYNC.DEFER_BLOCKING 0x0 ;  /* 0x0000000000007b1d */ /* 0x000fec0000010000 */
[----:B------:R-:W-:Y:S02]  /*9930*/  STSM.16.M88.4 [R3], R60 ;  /* 0x0000003c03007844 */ /* 0x000fe40000000200 */
[----:B------:R-:W-:Y:S06]  /*9940*/  BAR.SYNC.DEFER_BLOCKING 0x0 ;  /* 0x0000000000007b1d */ /* 0x000fec0000010000 */
[----:B------:R-:W1:Y:S02]  /*9950*/  LDS.128 R60, [R207+UR8] ;  /* 0x00000008cf3c7984 */ /* 0x000e640008000c00 */
[----:B------:R-:W-:Y:S06]  /*9960*/  BAR.SYNC.DEFER_BLOCKING 0x0 ;  /* 0x0000000000007b1d */ /* 0x000fec0000010000 */
[----:B------:R-:W-:Y:S02]  /*9970*/  STSM.16.M88.4 [R3], R52 ;  /* 0x0000003403007844 */ /* 0x000fe40000000200 */
[----:B------:R-:W-:Y:S06]  /*9980*/  BAR.SYNC.DEFER_BLOCKING 0x0 ;  /* 0x0000000000007b1d */ /* 0x000fec0000010000 */
[----:B------:R-:W4:Y:S02]  /*9990*/  LDS.128 R52, [R207+UR8] ;  /* 0x00000008cf347984 */ /* 0x000f240008000c00 */
        /* <DEDUP_REMOVED lines=20> */
[----:B------:R-:W-:Y:S01]  /*9ae0*/  BAR.SYNC.DEFER_BLOCKING 0x0 ;  /* 0x0000000000007b1d */ /* 0x000fe20000010000 */
[----:B--2---:R-:W-:-:S05]  /*9af0*/  ISETP.GE.AND P0, PT, R208, UR4, PT ;  /* 0x00000004d0007c0c */ /* 0x004fca000bf06270 */
[----:B------:R-:W-:Y:S01]  /*9b00*/  ULDC UR4, c[0x0][0x22c] ;  /* 0x00008b0000047ab9 */ /* 0x000fe20000000800 */
[----:B------:R-:W-:Y:S01]  /*9b10*/  STSM.16.M88.4 [R3], R88 ;  /* 0x0000005803007844 */ /* 0x000fe20000000200 */
[----:B------:R-:W-:Y:S01]  /*9b20*/  BAR.SYNC.DEFER_BLOCKING 0x0 ;  /* 0x0000000000007b1d */ /* 0x000fe20000010000 */
[----:B------:R-:W-:-:S05]  /*9b30*/  ISETP.LT.AND P1, PT, R86, UR4, !P0 ;  /* 0x0000000456007c0c */ /* 0x000fca000c721270 */
[----:B------:R-:W-:Y:S01]  /*9b40*/  ULDC UR4, c[0x0][0x244] ;  /* 0x0000910000047ab9 */ /* 0x000fe20000000800 */
[----:B------:R-:W2:Y:S01]  /*9b50*/  LDS.128 R84, [R207+UR8] ;  /* 0x00000008cf547984 */ /* 0x000ea20008000c00 */
[----:B------:R-:W-:Y:S06]  /*9b60*/  BAR.SYNC.DEFER_BLOCKING 0x0 ;  /* 0x0000000000007b1d */ /* 0x000fec0000010000 */
[----:B------:R-:W-:Y:S02]  /*9b70*/  STSM.16.M88.4 [R3], R96 ;  /* 0x0000006003007844 */ /* 0x000fe40000000200 */
[----:B------:R-:W-:Y:S06]  /*9b80*/  BAR.SYNC.DEFER_BLOCKING 0x0 ;  /* 0x0000000000007b1d */ /* 0x000fec0000010000 */
[----:B------:R-:W2:Y:S02]  /*9b90*/  LDS.128 R88, [R207+UR8] ;  /* 0x00000008cf587984 */ /* 0x000ea40008000c00 */
[----:B------:R-:W-:Y:S06]  /*9ba0*/  BAR.SYNC.DEFER_BLOCKING 0x0 ;  /* 0x0000000000007b1d */ /* 0x000fec0000010000 */
[----:B------:R3:W-:Y:S02]  /*9bb0*/  STSM.16.M88.4 [R3], R104 ;  /* 0x0000006803007844 */ /* 0x0007e40000000200 */
[----:B------:R-:W-:Y:S06]  /*9bc0*/  BAR.SYNC.DEFER_BLOCKING 0x0 ;  /* 0x0000000000007b1d */ /* 0x000fec0000010000 */
[----:B------:R-:W2:Y:S02]  /*9bd0*/  LDS.128 R92, [R207+UR8] ;  /* 0x00000008cf5c7984 */ /* 0x000ea40008000c00 */
        /* <DEDUP_REMOVED lines=8> */
[----:B------:R-:W-:Y:S01]  /*9c60*/  BAR.SYNC.DEFER_BLOCKING 0x0 ;  /* 0x0000000000007b1d */ /* 0x000fe20000010000 */
[----:B---3--:R-:W-:Y:S01]  /*9c70*/  IMAD R104, R208, UR4, RZ ;  /* 0x00000004d0687c24 */ /* 0x008fe2000f8e02ff */
[----:B------:R-:W-:-:S04]  /*9c80*/  ISETP.LT.AND P3, PT, R111, UR5, !P0 ;  /* 0x000000056f007c0c */ /* 0x000fc8000c761270 */
[----:B------:R-:W-:Y:S01]  /*9c90*/  ULDC.64 UR4, c[0x0][0x220] ;  /* 0x0000880000047ab9 */ /* 0x000fe20000000a00 */
[----:B------:R-:W-:Y:S01]  /*9ca0*/  STSM.16.M88.4 [R3], R128 ;  /* 0x0000008003007844 */ /* 0x000fe20000000200 */
[----:B------:R-:W-:Y:S01]  /*9cb0*/  BAR.SYNC.DEFER_BLOCKING 0x0 ;  /* 0x0000000000007b1d */ /* 0x000fe20000010000 */
[----:B0-----:R-:W-:-:S04]  /*9cc0*/  LEA R123, P4, R104, UR4, 0x1 ;  /* 0x00000004687b7c11 */ /* 0x001fc8000f8808ff */
[----:B------:R-:W-:Y:S01]  /*9cd0*/  LEA.HI.X.SX32 R122, R104, UR5, 0x1, P4 ;  /* 0x00000005687a7c11 */ /* 0x000fe2000a0f0eff */
[CC--:B------:R-:W-:Y:S01]  /*9ce0*/  IMAD R108, R209.reuse, R202.reuse, RZ ;  /* 0x000000cad16c7224 */ /* 0x0c0fe200078e02ff */
[----:B------:R-:W-:Y:S01]  /*9cf0*/  ISETP.LT.AND P2, PT, R209, UR6, !P0 ;  /* 0x00000006d1007c0c */ /* 0x000fe2000c741270 */
[----:B------:R-:W-:Y:S01]  /*9d00*/  IMAD R121, R109, R202, RZ ;  /* 0x000000ca6d797224 */ /* 0x000fe200078e02ff */
[----:B------:R-:W-:Y:S01]  /*9d10*/  ULDC UR4, c[0x0][0x22c] ;  /* 0x00008b0000047ab9 */ /* 0x000fe20000000800 */
[----:B------:R-:W-:Y:S01]  /*9d20*/  ULDC UR5, c[0x0][0x22c] ;  /* 0x00008b0000057ab9 */ /* 0x000fe20000000800 */
[----:B------:R-:W0:Y:S01]  /*9d30*/  LDS.128 R104, [R207+UR8] ;  /* 0x00000008cf687984 */ /* 0x000e220008000c00 */
[----:B------:R-:W-:Y:S01]  /*9d40*/  BAR.SYNC.DEFER_BLOCKING 0x0 ;  /* 0x0000000000007b1d */ /* 0x000fe20000010000 */
[----:B------:R-:W-:-:S05]  /*9d50*/  LEA R112, P6, R108, R123, 0x1 ;  /* 0x0000007b6c707211 */ /* 0x000fca00078c08ff */
[----:B------:R-:W-:Y:S01]  /*9d60*/  STSM.16.M88.4 [R3], R136 ;  /* 0x0000008803007844 */ /* 0x000fe20000000200 */
[----:B------:R-:W-:Y:S01]  /*9d70*/  IMAD R209, R111, R202, RZ ;  /* 0x000000ca6fd17224 */ /* 0x000fe200078e02ff */
[----:B------:R-:W-:Y:S01]  /*9d80*/  BAR.SYNC.DEFER_BLOCKING 0x0 ;  /* 0x0000000000007b1d */ /* 0x000fe20000010000 */
[----:B------:R-:W-:Y:S02]  /*9d90*/  ISETP.LT.AND P4, PT, R109, UR7, !P0 ;  /* 0x000000076d007c0c */ /* 0x000fe4000c781270 */
[----:B------:R-:W-:-:S03]  /*9da0*/  LEA.HI.X.SX32 R113, R108, R122, 0x1, P6 ;  /* 0x0000007a6c717211 */ /* 0x000fc600030f0eff */
[----:B------:R-:W3:Y:S02]  /*9db0*/  LDS.128 R108, [R207+UR8] ;  /* 0x00000008cf6c7984 */ /* 0x000ee40008000c00 */
[----:B------:R-:W-:Y:S01]  /*9dc0*/  BAR.SYNC.DEFER_BLOCKING 0x0 ;  /* 0x0000000000007b1d */ /* 0x000fe20000010000 */
[-C--:B------:R-:W-:Y:S02]  /*9dd0*/  LEA R114, P5, R209, R123.reuse, 0x1 ;  /* 0x0000007bd1727211 */ /* 0x080fe400078a08ff */
[----:B------:R-:W-:-:S03]  /*9de0*/  LEA R120, P6, R121, R123, 0x1 ;  /* 0x0000007b79787211 */ /* 0x000fc600078c08ff */
[----:B------:R1:W-:Y:S01]  /*9df0*/  STSM.16.M88.4 [R3], R144 ;  /* 0x0000009003007844 */ /* 0x0003e20000000200 */
[-C--:B------:R-:W-:Y:S01]  /*9e00*/  LEA.HI.X.SX32 R115, R209, R122.reuse, 0x1, P5 ;  /* 0x0000007ad1737211 */ /* 0x080fe200028f0eff */
[----:B------:R-:W-:Y:S01]  /*9e10*/  BAR.SYNC.DEFER_BLOCKING 0x0 ;  /* 0x0000000000007b1d */ /* 0x000fe20000010000 */
[----:B------:R-:W-:Y:S02]  /*9e20*/  LEA.HI.X.SX32 R121, R121, R122, 0x1, P6 ;  /* 0x0000007a79797211 */ /* 0x000fe400030f0eff */
[C---:B------:R-:W-:Y:S01]  /*9e30*/  ISETP.LT.AND P6, PT, R201.reuse, UR4, !P0 ;  /* 0x00000004c9007c0c */ /* 0x040fe2000c7c1270 */
[-C--:B------:R-:W-:Y:S02]  /*9e40*/  IMAD R201, R201, R202.reuse, RZ ;  /* 0x000000cac9c97224 */ /* 0x080fe400078e02ff */
[----:B------:R-:W-:Y:S01]  /*9e50*/  ULDC UR4, c[0x0][0x22c] ;  /* 0x00008b0000047ab9 */ /* 0x000fe20000000800 */
[----:B-1----:R-:W-:Y:S01]  /*9e60*/  PRMT R3, R69, 0x7632, R3 ;  /* 0x0000763245037816 */ /* 0x002fe20000000003 */
[----:B------:R1:W-:Y:S04]  /*9e70*/  @P3 STG.E.U16 desc[UR10][R114.64], R68 ;  /* 0x0000004472003986 */ /* 0x0003e8000c10150a */
[----:B------:R4:W-:Y:S04]  /*9e80*/  @P2 STG.E.U16 desc[UR10][R112.64], R69 ;  /* 0x0000004570002986 */ /* 0x0009e8000c10150a */
[----:B------:R2:W-:Y:S01]  /*9e90*/  @P4 STG.E.U16 desc[UR10][R120.64], R70 ;  /* 0x0000004678004986 */ /* 0x0005e2000c10150a */
[C---:B------:R-:W-:Y:S01]  /*9ea0*/  ISETP.LT.AND P4, PT, R200.reuse, UR5, !P0 ;  /* 0x00000005c8007c0c */ /* 0x040fe2000c781270 */
[----:B------:R-:W-:Y:S01]  /*9eb0*/  IMAD R200, R200, R202, RZ ;  /* 0x000000cac8c87224 */ /* 0x000fe200078e02ff */
[----:B-1----:R-:W-:Y:S01]  /*9ec0*/  PRMT R115, R68, 0x7632, R115 ;  /* 0x0000763244737816 */ /* 0x002fe20000000073 */
[----:B------:R-:W-:Y:S01]  /*9ed0*/  ULDC UR5, c[0x0][0x22c] ;  /* 0x00008b0000057ab9 */ /* 0x000fe20000000800 */
[----:B------:R-:W-:-:S02]  /*9ee0*/  LEA R68, P2, R201, R123, 0x1 ;  /* 0x0000007bc9447211 */ /* 0x000fc400078408ff */
[-C--:B----4-:R-:W-:Y:S02]  /*9ef0*/  LEA R112, P5, R200, R123.reuse, 0x1 ;  /* 0x0000007bc8707211 */ /* 0x090fe400078a08ff */
[----:B------:R-:W-:Y:S02]  /*9f00*/  LEA.HI.X.SX32 R69, R201, R122, 0x1, P2 ;  /* 0x0000007ac9457211 */ /* 0x000fe400010f0eff */
[C---:B------:R-:W-:Y:S01]  /*9f10*/  ISETP.LT.AND P3, PT, R196.reuse, UR4, !P0 ;  /* 0x00000004c4007c0c */ /* 0x040fe2000c761270 */
[----:B------:R-:W-:Y:S01]  /*9f20*/  IMAD R196, R196, R202, RZ ;  /* 0x000000cac4c47224 */ /* 0x000fe200078e02ff */
[----:B------:R-:W-:Y:S01]  /*9f30*/  LEA.HI.X.SX32 R113, R200, R122, 0x1, P5 ;  /* 0x0000007ac8717211 */ /* 0x000fe200028f0eff */
[----:B------:R1:W-:Y:S01]  /*9f40*/  @P6 STG.E.U16 desc[UR10][R68.64], R71 ;  /* 0x0000004744006986 */ /* 0x0003e2000c10150a */
[C---:B------:R-:W-:Y:S01]  /*9f50*/  ISETP.LT.AND P2, PT, R197.reuse, UR5, !P0 ;  /* 0x00000005c5007c0c */ /* 0x040fe2000c741270 */
[-C--:B------:R-:W-:Y:S01]  /*9f60*/  IMAD R197, R197, R202.reuse, RZ ;  /* 0x000000cac5c57224 */ /* 0x080fe200078e02ff */
[----:B------:R-:W-:Y:S01]  /*9f70*/  ULDC UR4, c[0x0][0x22c] ;  /* 0x00008b0000047ab9 */ /* 0x000fe20000000800 */
[----:B------:R-:W-:Y:S01]  /*9f80*/  PRMT R114, R70, 0x7632, R114 ;  /* 0x0000763246727816 */ /* 0x000fe20000000072 */
[----:B------:R-:W-:Y:S01]  /*9f90*/  @P4 STG.E.U16 desc[UR10][R112.64], R115 ;  /* 0x0000007370004986 */ /* 0x000fe2000c10150a */
[C---:B------:R-:W-:Y:S01]  /*9fa0*/  ISETP.LT.AND P4, PT, R193.reuse, UR4, !P0 ;  /* 0x00000004c1007c0c */ /* 0x040fe2000c781270 */
[----:B------:R-:W-:Y:S01]  /*9fb0*/  IMAD R193, R193, R202, RZ ;  /* 0x000000cac1c17224 */ /* 0x000fe200078e02ff */
[-C--:B--2---:R-:W-:Y:S01]  /*9fc0*/  LEA R70, P6, R197, R123.reuse, 0x1 ;  /* 0x0000007bc5467211 */ /* 0x084fe200078c08ff */
[----:B------:R-:W-:Y:S01]  /*9fd0*/  ULDC UR5, c[0x0][0x22c] ;  /* 0x00008b0000057ab9 */ /* 0x000fe20000000800 */
[----:B------:R-:W-:Y:S01]  /*9fe0*/  PRMT R120, R71, 0x7632, R120 ;  /* 0x0000763247787816 */ /* 0x000fe20000000078 */
[----:B------:R-:W-:Y:S01]  /*9ff0*/  ULDC UR4, c[0x0][0x22c] ;  /* 0x00008b0000047ab9 */ /* 0x000fe20000000800 */
[----:B-1----:R-:W-:-:S04]  /*a000*/  LEA R68, P5, R196, R123, 0x1 ;  /* 0x0000007bc4447211 */ /* 0x002fc800078a08ff */
[-C--:B------:R-:W-:Y:S02]  /*a010*/  LEA.HI.X.SX32 R69, R196, R122.reuse, 0x1, P5 ;  /* 0x0000007ac4457211 */ /* 0x080fe400028f0eff */
[----:B------:R-:W-:-:S03]  /*a020*/  LEA.HI.X.SX32 R71, R197, R122, 0x1, P6 ;  /* 0x0000007ac5477211 */ /* 0x000fc600030f0eff */
[----:B------:R1:W-:Y:S01]  /*a030*/  @P3 STG.E.U16 desc[UR10][R68.64], R3 ;  /* 0x0000000344003986 */ /* 0x0003e2000c10150a */
[C---:B------:R-:W-:Y:S01]  /*a040*/  ISETP.LT.AND P3, PT, R192.reuse, UR5, !P0 ;  /* 0x00000005c0007c0c */ /* 0x040fe2000c761270 */
[-C--:B------:R-:W-:Y:S01]  /*a050*/  IMAD R192, R192, R202.reuse, RZ ;  /* 0x000000cac0c07224 */ /* 0x080fe200078e02ff */
[----:B------:R-:W-:Y:S01]  /*a060*/  ULDC UR5, c[0x0][0x22c] ;  /* 0x00008b0000057ab9 */ /* 0x000fe20000000800 */
[----:B------:R2:W-:Y:S01]  /*a070*/  @P2 STG.E.U16 desc[UR10][R70.64], R114 ;  /* 0x0000007246002986 */ /* 0x0005e2000c10150a */
[C---:B------:R-:W-:Y:S01]  /*a080*/  ISETP.LT.AND P2, PT, R189.reuse, UR4, !P0 ;  /* 0x00000004bd007c0c */ /* 0x040fe2000c741270 */
[----:B------:R-:W-:Y:S01]  /*a090*/  IMAD R189, R189, R202, RZ ;  /* 0x000000cabdbd7224 */ /* 0x000fe200078e02ff */
[----:B------:R-:W-:Y:S01]  /*a0a0*/  ULDC UR4, c[0x0][0x22c] ;  /* 0x00008b0000047ab9 */ /* 0x000fe20000000800 */
[----:B-1----:R-:W-:-:S04]  /*a0b0*/  LEA R68, P5, R193, R123, 0x1 ;  /* 0x0000007bc1447211 */ /* 0x002fc800078a08ff */
[----:B------:R-:W-:Y:S02]  /*a0c0*/  LEA.HI.X.SX32 R69, R193, R122, 0x1, P5 ;  /* 0x0000007ac1457211 */ /* 0x000fe400028f0eff */
[----:B--2---:R-:W-:-:S03]  /*a0d0*/  LEA R70, P6, R192, R123, 0x1 ;  /* 0x0000007bc0467211 */ /* 0x004fc600078c08ff */
[----:B------:R1:W-:Y:S01]  /*a0e0*/  @P4 STG.E.U16 desc[UR10][R68.64], R120 ;  /* 0x0000007844004986 */ /* 0x0003e2000c10150a */
[----:B------:R-:W-:Y:S02]  /*a0f0*/  LEA.HI.X.SX32 R71, R192, R122, 0x1, P6 ;  /* 0x0000007ac0477211 */ /* 0x000fe400030f0eff */
[C---:B------:R-:W-:Y:S01]  /*a100*/  ISETP.LT.AND P4, PT, R188.reuse, UR5, !P0 ;  /* 0x00000005bc007c0c */ /* 0x040fe2000c781270 */
[----:B------:R-:W-:Y:S01]  /*a110*/  IMAD R188, R188, R202, RZ ;  /* 0x000000cabcbc7224 */ /* 0x000fe200078e02ff */
[----:B------:R-:W-:Y:S01]  /*a120*/  ULDC UR5, c[0x0][0x22c] ;  /* 0x00008b0000057ab9 */ /* 0x000fe20000000800 */
[----:B------:R2:W-:Y:S01]  /*a130*/  @P3 STG.E.U16 desc[UR10][R70.64], R60 ;  /* 0x0000003c46003986 */ /* 0x0005e2000c10150a */
[----:B-1----:R-:W-:-:S04]  /*a140*/  LEA R68, P5, R189, R123, 0x1 ;  /* 0x0000007bbd447211 */ /* 0x002fc800078a08ff */
[----:B------:R-:W-:Y:S02]  /*a150*/  LEA.HI.X.SX32 R69, R189, R122, 0x1, P5 ;  /* 0x0000007abd457211 */ /* 0x000fe400028f0eff */
[-C--:B--2---:R-:W-:Y:S02]  /*a160*/  LEA R70, P6, R188, R123.reuse, 0x1 ;  /* 0x0000007bbc467211 */ /* 0x084fe400078c08ff */
[C---:B------:R-:W-:Y:S01]  /*a170*/  ISETP.LT.AND P3, PT, R184.reuse, UR4, !P0 ;  /* 0x00000004b8007c0c */ /* 0x040fe2000c761270 */
[----:B------:R-:W-:Y:S01]  /*a180*/  IMAD R184, R184, R202, RZ ;  /* 0x000000cab8b87224 */ /* 0x000fe200078e02ff */
[----:B------:R1:W-:Y:S01]  /*a190*/  @P2 STG.E.U16 desc[UR10][R68.64], R61 ;  /* 0x0000003d44002986 */ /* 0x0003e2000c10150a */
[----:B------:R-:W-:Y:S01]  /*a1a0*/  LEA.HI.X.SX32 R71, R188, R122, 0x1, P6 ;  /* 0x0000007abc477211 */ /* 0x000fe200030f0eff */
[----:B------:R-:W-:Y:S01]  /*a1b0*/  ULDC UR4, c[0x0][0x22c] ;  /* 0x00008b0000047ab9 */ /* 0x000fe20000000800 */
[C---:B------:R-:W-:Y:S01]  /*a1c0*/  ISETP.LT.AND P2, PT, R185.reuse, UR5, !P0 ;  /* 0x00000005b9007c0c */ /* 0x040fe2000c741270 */
[----:B------:R-:W-:Y:S01]  /*a1d0*/  IMAD R185, R185, R202, RZ ;  /* 0x000000cab9b97224 */ /* 0x000fe200078e02ff */
[----:B------:R-:W-:Y:S01]  /*a1e0*/  PRMT R3, R60, 0x7632, R3 ;  /* 0x000076323c037816 */ /* 0x000fe20000000003 */
[----:B------:R2:W-:Y:S01]  /*a1f0*/  @P4 STG.E.U16 desc[UR10][R70.64], R62 ;  /* 0x0000003e46004986 */ /* 0x0005e2000c10150a */
[----:B------:R-:W-:Y:S01]  /*a200*/  ULDC UR5, c[0x0][0x22c] ;  /* 0x00008b0000057ab9 */ /* 0x000fe20000000800 */
[----:B-1----:R-:W-:-:S04]  /*a210*/  LEA R68, P5, R184, R123, 0x1 ;  /* 0x0000007bb8447211 */ /* 0x002fc800078a08ff */
[-C--:B------:R-:W-:Y:S02]  /*a220*/  LEA.HI.X.SX32 R69, R184, R122.reuse, 0x1, P5 ;  /* 0x0000007ab8457211 */ /* 0x080fe400028f0eff */
[C---:B--2---:R-:W-:Y:S02]  /*a230*/  LEA R70, P4, R185.reuse, R123, 0x1 ;  /* 0x0000007bb9467211 */ /* 0x044fe400078808ff */
[----:B------:R-:W-:Y:S01]  /*a240*/  ISETP.LT.AND P5, PT, R180, UR4, !P0 ;  /* 0x00000004b4007c0c */ /* 0x000fe2000c7a1270 */
[----:B------:R-:W-:Y:S01]  /*a250*/  ULDC UR4, c[0x0][0x22c] ;  /* 0x00008b0000047ab9 */ /* 0x000fe20000000800 */
[----:B------:R-:W-:Y:S02]  /*a260*/  LEA.HI.X.SX32 R71, R185, R122, 0x1, P4 ;  /* 0x0000007ab9477211 */ /* 0x000fe400020f0eff */
[C---:B------:R-:W-:Y:S01]  /*a270*/  ISETP.LT.AND P4, PT, R181.reuse, UR4, !P0 ;  /* 0x00000004b5007c0c */ /* 0x040fe2000c781270 */
[----:B------:R-:W-:Y:S01]  /*a280*/  IMAD R181, R181, R202, RZ ;  /* 0x000000cab5b57224 */ /* 0x000fe200078e02ff */
[----:B------:R1:W-:Y:S01]  /*a290*/  @P3 STG.E.U16 desc[UR10][R68.64], R63 ;  /* 0x0000003f44003986 */ /* 0x0003e2000c10150a */
[----:B------:R-:W-:-:S03]  /*a2a0*/  ULDC UR4, c[0x0][0x22c] ;  /* 0x00008b0000047ab9 */ /* 0x000fc60000000800 */
[----:B------:R2:W-:Y:S01]  /*a2b0*/  @P2 STG.E.U16 desc[UR10][R70.64], R3 ;  /* 0x0000000346002986 */ /* 0x0005e2000c10150a */
[-C--:B------:R-:W-:Y:S02]  /*a2c0*/  LEA R60, P3, R181, R123.reuse, 0x1 ;  /* 0x0000007bb53c7211 */ /* 0x080fe400078608ff */
[C---:B------:R-:W-:Y:S01]  /*a2d0*/  ISETP.LT.AND P2, PT, R4.reuse, UR4, !P0 ;  /* 0x0000000404007c0c */ /* 0x040fe2000c741270 */
[----:B------:R-:W-:Y:S01]  /*a2e0*/  IMAD R4, R4, R202, RZ ;  /* 0x000000ca04047224 */ /* 0x000fe200078e02ff */
[----:B------:R-:W-:Y:S01]  /*a2f0*/  PRMT R62, R61, 0x7632, R62 ;  /* 0x000076323d3e7816 */ /* 0x000fe2000000003e */
[----:B------:R-:W-:Y:S01]  /*a300*/  ULDC UR4, c[0x0][0x22c] ;  /* 0x00008b0000047ab9 */ /* 0x000fe20000000800 */
[----:B------:R-:W-:Y:S01]  /*a310*/  LEA.HI.X.SX32 R61, R181, R122, 0x1, P3 ;  /* 0x0000007ab53d7211 */ /* 0x000fe200018f0eff */
[C---:B-1----:R-:W-:Y:S01]  /*a320*/  IMAD R68, R2.reuse, R202, RZ ;  /* 0x000000ca02447224 */ /* 0x042fe200078e02ff */
[----:B------:R-:W-:Y:S01]  /*a330*/  ISETP.LT.AND P3, PT, R2, UR5, !P0 ;  /* 0x0000000502007c0c */ /* 0x000fe2000c761270 */
[----:B------:R-:W-:Y:S01]  /*a340*/  IMAD R209, R202, 0x20, R209 ;  /* 0x00000020cad17824 */ /* 0x000fe200078e02d1 */
[----:B------:R-:W-:-:S02]  /*a350*/  LEA R2, P6, R4, R123, 0x1 ;  /* 0x0000007b04027211 */ /* 0x000fc400078c08ff */
[----:B------:R-:W-:Y:S01]  /*a360*/  PRMT R63, R62, 0x7632, R63 ;  /* 0x000076323e3f7816 */ /* 0x000fe2000000003f */
[----:B------:R1:W-:Y:S01]  /*a370*/  @P4 STG.E.U16 desc[UR10][R60.64], R62 ;  /* 0x0000003e3c004986 */ /* 0x0003e2000c10150a */
[-C--:B--2---:R-:W-:Y:S01]  /*a380*/  LEA.HI.X.SX32 R3, R4, R122.reuse, 0x1, P6 ;  /* 0x0000007a04037211 */ /* 0x084fe200030f0eff */
[----:B------:R-:W-:Y:S01]  /*a390*/  ULDC UR5, c[0x0][0x22c] ;  /* 0x00008b0000057ab9 */ /* 0x000fe20000000800 */
[C---:B------:R-:W-:Y:S02]  /*a3a0*/  LEA R4, P6, R68.reuse, R123, 0x1 ;  /* 0x0000007b44047211 */ /* 0x040fe400078c08ff */
[----:B------:R-:W-:Y:S01]  /*a3b0*/  ISETP.LT.AND P4, PT, R5, UR4, !P0 ;  /* 0x0000000405007c0c */ /* 0x000fe2000c781270 */
[----:B------:R-:W-:Y:S01]  /*a3c0*/  ULDC UR4, c[0x0][0x22c] ;  /* 0x00008b0000047ab9 */ /* 0x000fe20000000800 */
[----:B------:R-:W-:Y:S01]  /*a3d0*/  PRMT R69, R63, 0x7632, R69 ;  /* 0x000076323f457816 */ /* 0x000fe20000000045 */
[----:B------:R2:W-:Y:S01]  /*a3e0*/  @P2 STG.E.U16 desc[UR10][R2.64], R63 ;  /* 0x0000003f02002986 */ /* 0x0005e2000c10150a */
[----:B------:R-:W-:-:S02]  /*a3f0*/  LEA.HI.X.SX32 R5, R68, R122, 0x1, P6 ;  /* 0x0000007a44057211 */ /* 0x000fc400030f0eff */
[----:B------:R-:W-:Y:S01]  /*a400*/  ISETP.LT.AND P2, PT, R6, UR4, !P0 ;  /* 0x0000000406007c0c */ /* 0x000fe2000c741270 */
[C---:B-1----:R-:W-:Y:S01]  /*a410*/  IMAD R61, R202.reuse, 0x2, R209 ;  /* 0x00000002ca3d7824 */ /* 0x042fe200078e02d1 */
[----:B------:R-:W-:Y:S01]  /*a420*/  ULDC UR4, c[0x0][0x22c] ;  /* 0x00008b0000047ab9 */ /* 0x000fe20000000800 */
[----:B------:R1:W-:Y:S01]  /*a430*/  @P3 STG.E.U16 desc[UR10][R4.64], R69 ;  /* 0x0000004504003986 */ /* 0x0003e2000c10150a */
[----:B------:R-:W-:Y:S02]  /*a440*/  ISETP.LT.AND P3, PT, R7, UR4, !P0 ;  /* 0x0000000407007c0c */ /* 0x000fe4000c761270 */
[C---:B--2---:R-:W-:Y:S01]  /*a450*/  LEA R2, P6, R209.reuse, R123, 0x1 ;  /* 0x0000007bd1027211 */ /* 0x044fe200078c08ff */
[----:B------:R-:W-:Y:S01]  /*a460*/  IMAD R7, R202, 0x2, R61 ;  /* 0x00000002ca077824 */ /* 0x000fe200078e023d */
[----:B------:R-:W-:Y:S02]  /*a470*/  ULDC UR4, c[0x0][0x22c] ;  /* 0x00008b0000047ab9 */ /* 0x000fe40000000800 */
[----:B------:R-:W-:-:S02]  /*a480*/  LEA.HI.X.SX32 R3, R209, R122, 0x1, P6 ;  /* 0x0000007ad1037211 */ /* 0x000fc400030f0eff */
[----:B-1----:R-:W-:-:S03]  /*a490*/  LEA R4, P6, R61, R123, 0x1 ;  /* 0x0000007b3d047211 */ /* 0x002fc600078c08ff */
[----:B------:R1:W-:Y:S01]  /*a4a0*/  @P5 STG.E.U16 desc[UR10][R2.64], R52 ;  /* 0x0000003402005986 */ /* 0x0003e2000c10150a */
[----:B------:R-:W-:Y:S01]  /*a4b0*/  LEA.HI.X.SX32 R5, R61, R122, 0x1, P6 ;  /* 0x0000007a3d057211 */ /* 0x000fe200030f0eff */
[----:B------:R-:W-:Y:S01]  /*a4c0*/  IMAD R61, R202, 0x2, R7 ;  /* 0x00000002ca3d7824 */ /* 0x000fe200078e0207 */
[----:B------:R-:W-:Y:S01]  /*a4d0*/  ISETP.LT.AND P5, PT, R8, UR4, !P0 ;  /* 0x0000000408007c0c */ /* 0x000fe2000c7a1270 */
[----:B------:R-:W-:Y:S02]  /*a4e0*/  ULDC UR4, c[0x0][0x22c] ;  /* 0x00008b0000047ab9 */ /* 0x000fe40000000800 */
[----:B------:R2:W-:Y:S01]  /*a4f0*/  @P4 STG.E.U16 desc[UR10][R4.64], R53 ;  /* 0x0000003504004986 */ /* 0x0005e2000c10150a */
[----:B-1----:R-:W-:-:S04]  /*a500*/  LEA R2, P6, R7, R123, 0x1 ;  /* 0x0000007b07027211 */ /* 0x002fc800078c08ff */
[-C--:B------:R-:W-:Y:S01]  /*a510*/  LEA.HI.X.SX32 R3, R7, R122.reuse, 0x1, P6 ;  /* 0x0000007a07037211 */ /* 0x080fe200030f0eff */
[C---:B------:R-:W-:Y:S01]  /*a520*/  IMAD R7, R202.reuse, 0x2, R61 ;  /* 0x00000002ca077824 */ /* 0x040fe200078e023d */
[-C--:B--2---:R-:W-:Y:S02]  /*a530*/  LEA R4, P6, R61, R123.reuse, 0x1 ;  /* 0x0000007b3d047211 */ /* 0x084fe400078c08ff */
[----:B------:R-:W-:Y:S01]  /*a540*/  ISETP.LT.AND P4, PT, R9, UR4, !P0 ;  /* 0x0000000409007c0c */ /* 0x000fe2000c781270 */
[----:B------:R1:W-:Y:S01]  /*a550*/  @P2 STG.E.U16 desc[UR10][R2.64], R54 ;  /* 0x0000003602002986 */ /* 0x0003e2000c10150a */
[----:B------:R-:W-:Y:S01]  /*a560*/  LEA.HI.X.SX32 R5, R61, R122, 0x1, P6 ;  /* 0x0000007a3d057211 */ /* 0x000fe200030f0eff */
[----:B------:R-:W-:Y:S01]  /*a570*/  IMAD R9, R202, 0x2, R7 ;  /* 0x00000002ca097824 */ /* 0x000fe200078e0207 */
[----:B------:R-:W-:Y:S01]  /*a580*/  ULDC UR4, c[0x0][0x22c] ;  /* 0x00008b0000047ab9 */ /* 0x000fe20000000800 */
[----:B------:R-:W-:Y:S02]  /*a590*/  PRMT R52, R52, 0x7632, R52 ;  /* 0x0000763234347816 */ /* 0x000fe40000000034 */
[----:B------:R2:W-:Y:S01]  /*a5a0*/  @P3 STG.E.U16 desc[UR10][R4.64], R55 ;  /* 0x0000003704003986 */ /* 0x0005e2000c10150a */
[----:B-1----:R-:W-:-:S02]  /*a5b0*/  LEA R2, P6, R7, R123, 0x1 ;  /* 0x0000007b07027211 */ /* 0x002fc400078c08ff */
[----:B------:R-:W-:Y:S01]  /*a5c0*/  ISETP.LT.AND P2, PT, R10, UR4, !P0 ;  /* 0x000000040a007c0c */ /* 0x000fe2000c741270 */
[----:B------:R-:W-:Y:S01]  /*a5d0*/  ULDC UR4, c[0x0][0x22c] ;  /* 0x00008b0000047ab9 */ /* 0x000fe20000000800 */
[-C--:B------:R-:W-:Y:S01]  /*a5e0*/  LEA.HI.X.SX32 R3, R7, R122.reuse, 0x1, P6 ;  /* 0x0000007a07037211 */ /* 0x080fe200030f0eff */
[----:B------:R-:W-:Y:S01]  /*a5f0*/  IMAD R7, R202, 0x2, R9 ;  /* 0x00000002ca077824 */ /* 0x000fe200078e0209 */
[C---:B--2---:R-:W-:Y:S01]  /*a600*/  LEA R4, P6, R9.reuse, R123, 0x1 ;  /* 0x0000007b09047211 */ /* 0x044fe200078c08ff */
[----:B------:R-:W1:Y:S02]  /*a610*/  LDC R10, c[0x0][0x248] ;  /* 0x00009200ff0a7b82 */ /* 0x000e640000000800 */
[----:B------:R2:W-:Y:S01]  /*a620*/  @P5 STG.E.U16 desc[UR10][R2.64], R52 ;  /* 0x0000003402005986 */ /* 0x0005e2000c10150a */
[----:B------:R-:W-:Y:S02]  /*a630*/  LEA.HI.X.SX32 R5, R9, R122, 0x1, P6 ;  /* 0x0000007a09057211 */ /* 0x000fe400030f0eff */
[----:B------:R-:W-:-:S02]  /*a640*/  PRMT R53, R53, 0x7632, R53 ;  /* 0x0000763235357816 */ /* 0x000fc40000000035 */
[----:B------:R-:W-:Y:S02]  /*a650*/  PRMT R54, R54, 0x7632, R54 ;  /* 0x0000763236367816 */ /* 0x000fe40000000036 */
[----:B--2---:R-:W-:Y:S02]  /*a660*/  LEA R2, P6, R7, R123, 0x1 ;  /* 0x0000007b07027211 */ /* 0x004fe400078c08ff */
[----:B------:R-:W-:Y:S01]  /*a670*/  ISETP.LT.AND P3, PT, R11, UR4, !P0 ;  /* 0x000000040b007c0c */ /* 0x000fe2000c761270 */
[----:B------:R-:W-:Y:S01]  /*a680*/  @P4 STG.E.U16 desc[UR10][R4.64], R53 ;  /* 0x0000003504004986 */ /* 0x000fe2000c10150a */
[----:B------:R-:W-:Y:S01]  /*a690*/  LEA.HI.X.SX32 R3, R7, R122, 0x1, P6 ;  /* 0x0000007a07037211 */ /* 0x000fe200030f0eff */
[----:B------:R-:W-:Y:S01]  /*a6a0*/  IMAD R7, R202, 0x2, R7 ;  /* 0x00000002ca077824 */ /* 0x000fe200078e0207 */
[----:B------:R-:W-:-:S03]  /*a6b0*/  ULDC UR4, c[0x0][0x22c] ;  /* 0x00008b0000047ab9 */ /* 0x000fc60000000800 */
[----:B------:R2:W-:Y:S01]  /*a6c0*/  @P2 STG.E.U16 desc[UR10][R2.64], R54 ;  /* 0x0000003602002986 */ /* 0x0005e2000c10150a */
[----:B------:R-:W-:Y:S01]  /*a6d0*/  IMAD R9, R202, 0x2, R7 ;  /* 0x00000002ca097824 */ /* 0x000fe200078e0207 */
[----:B------:R-:W-:Y:S01]  /*a6e0*/  ISETP.LT.AND P5, PT, R12, UR4, !P0 ;  /* 0x000000040c007c0c */ /* 0x000fe2000c7a1270 */
[----:B------:R-:W-:Y:S01]  /*a6f0*/  ULDC UR4, c[0x0][0x22c] ;  /* 0x00008b0000047ab9 */ /* 0x000fe20000000800 */
[----:B------:R-:W-:Y:S01]  /*a700*/  PRMT R55, R55, 0x7632, R55 ;  /* 0x0000763237377816 */ /* 0x000fe20000000037 */
[----:B------:R-:W4:Y:S01]  /*a710*/  LDC R12, c[0x0][0x248] ;  /* 0x00009200ff0c7b82 */ /* 0x000f220000000800 */
[----:B------:R-:W-:Y:S01]  /*a720*/  ISETP.LT.AND P4, PT, R13, UR4, !P0 ;  /* 0x000000040d007c0c */ /* 0x000fe2000c781270 */
[----:B------:R-:W-:Y:S01]  /*a730*/  ULDC UR4, c[0x0][0x22c] ;  /* 0x00008b0000047ab9 */ /* 0x000fe20000000800 */
[----:B--2---:R-:W-:-:S04]  /*a740*/  LEA R2, P6, R7, R123, 0x1 ;  /* 0x0000007b07027211 */ /* 0x004fc800078c08ff */
[----:B------:R-:W-:Y:S01]  /*a750*/  LEA.HI.X.SX32 R3, R7, R122, 0x1, P6 ;  /* 0x0000007a07037211 */ /* 0x000fe200030f0eff */
[----:B------:R-:W-:Y:S01]  /*a760*/  IMAD R7, R202, 0x2, R9 ;  /* 0x00000002ca077824 */ /* 0x000fe200078e0209 */
[----:B------:R-:W-:-:S03]  /*a770*/  LEA R4, P6, R9, R123, 0x1 ;  /* 0x0000007b09047211 */ /* 0x000fc600078c08ff */
[----:B------:R2:W-:Y:S01]  /*a780*/  @P3 STG.E.U16 desc[UR10][R2.64], R55 ;  /* 0x0000003702003986 */ /* 0x0005e2000c10150a */
[----:B------:R-:W-:Y:S01]  /*a790*/  LEA.HI.X.SX32 R5, R9, R122, 0x1, P6 ;  /* 0x0000007a09057211 */ /* 0x000fe200030f0eff */
[----:B------:R-:W-:Y:S01]  /*a7a0*/  IMAD R9, R202, 0x2, R7 ;  /* 0x00000002ca097824 */ /* 0x000fe200078e0207 */
[----:B------:R-:W-:Y:S01]  /*a7b0*/  ISETP.LT.AND P2, PT, R14, UR4, !P0 ;  /* 0x000000040e007c0c */ /* 0x000fe2000c741270 */
[----:B------:R-:W-:Y:S01]  /*a7c0*/  ULDC UR4, c[0x0][0x22c] ;  /* 0x00008b0000047ab9 */ /* 0x000fe20000000800 */
[----:B------:R-:W0:Y:S01]  /*a7d0*/  LDC R14, c[0x0][0x248] ;  /* 0x00009200ff0e7b82 */ /* 0x000e220000000800 */
[----:B------:R3:W-:Y:S01]  /*a7e0*/  @P5 STG.E.U16 desc[UR10][R4.64], R48 ;  /* 0x0000003004005986 */ /* 0x0007e2000c10150a */
[----:B--2---:R-:W-:-:S04]  /*a7f0*/  LEA R2, P6, R7, R123, 0x1 ;  /* 0x0000007b07027211 */ /* 0x004fc800078c08ff */
[----:B------:R-:W-:Y:S01]  /*a800*/  LEA.HI.X.SX32 R3, R7, R122, 0x1, P6 ;  /* 0x0000007a07037211 */ /* 0x000fe200030f0eff */
[----:B------:R-:W-:Y:S01]  /*a810*/  IMAD R7, R202, 0x2, R9 ;  /* 0x00000002ca077824 */ /* 0x000fe200078e0209 */
[----:B---3--:R-:W-:-:S03]  /*a820*/  LEA R4, P6, R9, R123, 0x1 ;  /* 0x0000007b09047211 */ /* 0x008fc600078c08ff */
[----:B------:R2:W-:Y:S01]  /*a830*/  @P4 STG.E.U16 desc[UR10][R2.64], R49 ;  /* 0x0000003102004986 */ /* 0x0005e2000c10150a */
[-C--:B------:R-:W-:Y:S01]  /*a840*/  LEA.HI.X.SX32 R5, R9, R122.reuse, 0x1, P6 ;  /* 0x0000007a09057211 */ /* 0x080fe200030f0eff */
[----:B------:R-:W-:Y:S01]  /*a850*/  IMAD R9, R202, 0x2, R7 ;  /* 0x00000002ca097824 */ /* 0x000fe200078e0207 */
[----:B------:R-:W-:Y:S01]  /*a860*/  ISETP.LT.AND P3, PT, R15, UR4, !P0 ;  /* 0x000000040f007c0c */ /* 0x000fe2000c761270 */
[----:B------:R-:W-:Y:S01]  /*a870*/  ULDC UR4, c[0x0][0x22c] ;  /* 0x00008b0000047ab9 */ /* 0x000fe20000000800 */
[----:B------:R-:W-:Y:S01]  /*a880*/  PRMT R48, R48, 0x7632, R48 ;  /* 0x0000763230307816 */ /* 0x000fe20000000030 */
[----:B------:R3:W-:Y:S01]  /*a890*/  @P2 STG.E.U16 desc[UR10][R4.64], R50 ;  /* 0x0000003204002986 */ /* 0x0007e2000c10150a */
[----:B------:R-:W-:Y:S01]  /*a8a0*/  IMAD R11, R202, 0x2, R9 ;  /* 0x00000002ca0b7824 */ /* 0x000fe200078e0209 */
[C---:B--2---:R-:W-:Y:S01]  /*a8b0*/  LEA R2, P6, R7.reuse, R123, 0x1 ;  /* 0x0000007b07027211 */ /* 0x044fe200078c08ff */
[----:B------:R-:W2:Y:S03]  /*a8c0*/  LDC R15, c[0x0][0x248] ;  /* 0x00009200ff0f7b82 */ /* 0x000ea60000000800 */
[----:B------:R-:W-:-:S02]  /*a8d0*/  LEA.HI.X.SX32 R3, R7, R122, 0x1, P6 ;  /* 0x0000007a07037211 */ /* 0x000fc400030f0eff */
[CC--:B---3--:R-:W-:Y:S02]  /*a8e0*/  LEA R4, P6, R9.reuse, R123.reuse, 0x1 ;  /* 0x0000007b09047211 */ /* 0x0c8fe400078c08ff */
[----:B------:R-:W-:Y:S01]  /*a8f0*/  ISETP.LT.AND P5, PT, R16, UR4, !P0 ;  /* 0x0000000410007c0c */ /* 0x000fe2000c7a1270 */
[----:B------:R-:W-:Y:S01]  /*a900*/  ULDC UR4, c[0x0][0x22c] ;  /* 0x00008b0000047ab9 */ /* 0x000fe20000000800 */
[-C--:B------:R-:W-:Y:S01]  /*a910*/  LEA.HI.X.SX32 R5, R9, R122.reuse, 0x1, P6 ;  /* 0x0000007a09057211 */ /* 0x080fe200030f0eff */
[----:B------:R3:W-:Y:S01]  /*a920*/  @P3 STG.E.U16 desc[UR10][R2.64], R51 ;  /* 0x0000003302003986 */ /* 0x0007e2000c10150a */
[----:B------:R-:W-:Y:S01]  /*a930*/  ISETP.LT.AND P4, PT, R17, UR4, !P0 ;  /* 0x0000000411007c0c */ /* 0x000fe2000c781270 */
[----:B------:R-:W-:Y:S01]  /*a940*/  ULDC UR4, c[0x0][0x22c] ;  /* 0x00008b0000047ab9 */ /* 0x000fe20000000800 */
[C---:B------:R-:W-:Y:S01]  /*a950*/  LEA R6, P6, R11.reuse, R123, 0x1 ;  /* 0x0000007b0b067211 */ /* 0x040fe200078c08ff */
[----:B------:R-:W4:Y:S03]  /*a960*/  LDC R17, c[0x0][0x248] ;  /* 0x00009200ff117b82 */ /* 0x000f260000000800 */
[----:B------:R-:W-:Y:S01]  /*a970*/  LEA.HI.X.SX32 R7, R11, R122, 0x1, P6 ;  /* 0x0000007a0b077211 */ /* 0x000fe200030f0eff */
[----:B------:R-:W-:Y:S01]  /*a980*/  IMAD R11, R202, 0x2, R11 ;  /* 0x00000002ca0b7824 */ /* 0x000fe200078e020b */
[----:B---3--:R-:W-:-:S03]  /*a990*/  PRMT R3, R49, 0x7632, R3 ;  /* 0x0000763231037816 */ /* 0x008fc60000000003 */
[----:B------:R-:W-:Y:S01]  /*a9a0*/  IMAD R9, R202, 0x2, R11 ;  /* 0x00000002ca097824 */ /* 0x000fe200078e020b */
[-C--:B------:R-:W-:Y:S01]  /*a9b0*/  LEA R2, P6, R11, R123.reuse, 0x1 ;  /* 0x0000007b0b027211 */ /* 0x080fe200078c08ff */
[----:B------:R-:W-:Y:S01]  /*a9c0*/  @P5 STG.E.U16 desc[UR10][R4.64], R48 ;  /* 0x0000003004005986 */ /* 0x000fe2000c10150a */
[----:B------:R-:W-:Y:S01]  /*a9d0*/  ISETP.LT.AND P2, PT, R18, UR4, !P0 ;  /* 0x0000000412007c0c */ /* 0x000fe2000c741270 */
[----:B------:R-:W-:Y:S01]  /*a9e0*/  ULDC UR4, c[0x0][0x22c] ;  /* 0x00008b0000047ab9 */ /* 0x000fe20000000800 */
[----:B------:R-:W-:Y:S01]  /*a9f0*/  PRMT R50, R50, 0x7632, R50 ;  /* 0x0000763232327816 */ /* 0x000fe20000000032 */
[----:B------:R3:W-:Y:S01]  /*aa00*/  @P4 STG.E.U16 desc[UR10][R6.64], R3 ;  /* 0x0000000306004986 */ /* 0x0007e2000c10150a */
[----:B------:R-:W-:Y:S01]  /*aa10*/  ISETP.LT.AND P3, PT, R19, UR4, !P0 ;  /* 0x0000000413007c0c */ /* 0x000fe2000c761270 */
[----:B------:R-:W-:Y:S01]  /*aa20*/  ULDC UR4, c[0x0][0x22c] ;  /* 0x00008b0000047ab9 */ /* 0x000fe20000000800 */
[----:B------:R-:W-:Y:S01]  /*aa30*/  PRMT R51, R51, 0x7632, R51 ;  /* 0x0000763233337816 */ /* 0x000fe20000000033 */
[----:B------:R-:W0:Y:S01]  /*aa40*/  LDC R16, c[0x0][0x248] ;  /* 0x00009200ff107b82 */ /* 0x000e220000000800 */
[----:B---3--:R-:W-:Y:S01]  /*aa50*/  LEA.HI.X.SX32 R3, R11, R122, 0x1, P6 ;  /* 0x0000007a0b037211 */ /* 0x008fe200030f0eff */
[----:B------:R-:W-:Y:S01]  /*aa60*/  IMAD R11, R202, 0x2, R9 ;  /* 0x00000002ca0b7824 */ /* 0x000fe200078e0209 */
[----:B------:R-:W-:-:S05]  /*aa70*/  LEA R4, P6, R9, R123, 0x1 ;  /* 0x0000007b09047211 */ /* 0x000fca00078c08ff */
[----:B------:R-:W3:Y:S01]  /*aa80*/  LDC R18, c[0x0][0x248] ;  /* 0x00009200ff127b82 */ /* 0x000ee20000000800 */
[-C--:B------:R-:W-:Y:S01]  /*aa90*/  LEA.HI.X.SX32 R5, R9, R122.reuse, 0x1, P6 ;  /* 0x0000007a09057211 */ /* 0x080fe200030f0eff */
[----:B------:R-:W-:Y:S01]  /*aaa0*/  IMAD R9, R202, 0x2, R11 ;  /* 0x00000002ca097824 */ /* 0x000fe200078e020b */
[CC--:B------:R-:W-:Y:S02]  /*aab0*/  LEA R6, P6, R11.reuse, R123.reuse, 0x1 ;  /* 0x0000007b0b067211 */ /* 0x0c0fe400078c08ff */
[----:B------:R-:W-:Y:S01]  /*aac0*/  ISETP.LT.AND P5, PT, R20, UR4, !P0 ;  /* 0x0000000414007c0c */ /* 0x000fe2000c7a1270 */
[----:B------:R-:W-:Y:S01]  /*aad0*/  ULDC UR4, c[0x0][0x22c] ;  /* 0x00008b0000047ab9 */ /* 0x000fe20000000800 */
[-C--:B------:R-:W-:Y:S01]  /*aae0*/  LEA.HI.X.SX32 R7, R11, R122.reuse, 0x1, P6 ;  /* 0x0000007a0b077211 */ /* 0x080fe200030f0eff */
[----:B------:R-:W-:Y:S01]  /*aaf0*/  IMAD R11, R202, 0x2, R9 ;  /* 0x00000002ca0b7824 */ /* 0x000fe200078e0209 */
[----:B------:R-:W-:Y:S02]  /*ab00*/  LEA R8, P6, R9, R123, 0x1 ;  /* 0x0000007b09087211 */ /* 0x000fe400078c08ff */
[----:B------:R-:W-:Y:S01]  /*ab10*/  ISETP.LT.AND P4, PT, R21, UR4, !P0 ;  /* 0x0000000415007c0c */ /* 0x000fe2000c781270 */
[----:B------:R1:W-:Y:S01]  /*ab20*/  @P2 STG.E.U16 desc[UR10][R2.64], R50 ;  /* 0x0000003202002986 */ /* 0x0003e2000c10150a */
[----:B------:R-:W-:Y:S01]  /*ab30*/  LEA.HI.X.SX32 R9, R9, R122, 0x1, P6 ;  /* 0x0000007a09097211 */ /* 0x000fe200030f0eff */
[----:B------:R-:W-:-:S02]  /*ab40*/  ULDC UR4, c[0x0][0x22c] ;  /* 0x00008b0000047ab9 */ /* 0x000fc40000000800 */
[----:B------:R2:W-:Y:S01]  /*ab50*/  @P3 STG.E.U16 desc[UR10][R4.64], R51 ;  /* 0x0000003304003986 */ /* 0x0005e2000c10150a */
[----:B------:R-:W-:Y:S01]  /*ab60*/  ISETP.LT.AND P2, PT, R22, UR4, !P0 ;  /* 0x0000000416007c0c */ /* 0x000fe2000c741270 */
[----:B------:R-:W-:Y:S01]  /*ab70*/  ULDC UR4, c[0x0][0x22c] ;  /* 0x00008b0000047ab9 */ /* 0x000fe20000000800 */
[----:B-1----:R-:W-:Y:S01]  /*ab80*/  LEA R2, P6, R11, R123, 0x1 ;  /* 0x0000007b0b027211 */ /* 0x002fe200078c08ff */
[----:B--2---:R-:W-:-:S03]  /*ab90*/  IMAD R5, R202, 0x2, R11 ;  /* 0x00000002ca057824 */ /* 0x004fc600078e020b */
[-C--:B------:R-:W-:Y:S01]  /*aba0*/  LEA.HI.X.SX32 R3, R11, R122.reuse, 0x1, P6 ;  /* 0x0000007a0b037211 */ /* 0x080fe200030f0eff */
[----:B------:R-:W-:Y:S01]  /*abb0*/  IMAD R11, R202, 0x2, R5 ;  /* 0x00000002ca0b7824 */ /* 0x000fe200078e0205 */
[-C--:B------:R-:W-:Y:S01]  /*abc0*/  LEA R4, P6, R5, R123.reuse, 0x1 ;  /* 0x0000007b05047211 */ /* 0x080fe200078c08ff */
[----:B------:R1:W-:Y:S01]  /*abd0*/  @P5 STG.E.U16 desc[UR10][R6.64], R56 ;  /* 0x0000003806005986 */ /* 0x0003e2000c10150a */
[----:B------:R-:W-:Y:S01]  /*abe0*/  ISETP.LT.AND P3, PT, R23, UR4, !P0 ;  /* 0x0000000417007c0c */ /* 0x000fe2000c761270 */
[----:B------:R-:W-:Y:S01]  /*abf0*/  ULDC UR4, c[0x0][0x22c] ;  /* 0x00008b0000047ab9 */ /* 0x000fe20000000800 */
[----:B------:R-:W-:Y:S01]  /*ac00*/  LEA.HI.X.SX32 R5, R5, R122, 0x1, P6 ;  /* 0x0000007a05057211 */ /* 0x000fe200030f0eff */
[----:B------:R2:W-:Y:S01]  /*ac10*/  @P4 STG.E.U16 desc[UR10][R8.64], R57 ;  /* 0x0000003908004986 */ /* 0x0005e2000c10150a */
[----:B------:R-:W-:Y:S01]  /*ac20*/  ISETP.LT.AND P5, PT, R24, UR4, !P0 ;  /* 0x0000000418007c0c */ /* 0x000fe2000c7a1270 */
[----:B------:R-:W-:Y:S01]  /*ac30*/  ULDC UR4, c[0x0][0x22c] ;  /* 0x00008b0000047ab9 */ /* 0x000fe20000000800 */
[----:B-1----:R-:W-:Y:S01]  /*ac40*/  LEA R6, P6, R11, R123, 0x1 ;  /* 0x0000007b0b067211 */ /* 0x002fe200078c08ff */
[----:B--2---:R-:W-:-:S03]  /*ac50*/  IMAD R9, R202, 0x2, R11 ;  /* 0x00000002ca097824 */ /* 0x004fc600078e020b */
[-C--:B------:R-:W-:Y:S01]  /*ac60*/  LEA.HI.X.SX32 R7, R11, R122.reuse, 0x1, P6 ;  /* 0x0000007a0b077211 */ /* 0x080fe200030f0eff */
[----:B------:R1:W-:Y:S01]  /*ac70*/  @P2 STG.E.U16 desc[UR10][R2.64], R58 ;  /* 0x0000003a02002986 */ /* 0x0003e2000c10150a */
[----:B------:R-:W-:Y:S01]  /*ac80*/  IMAD R11, R202, 0x2, R9 ;  /* 0x00000002ca0b7824 */ /* 0x000fe200078e0209 */
[----:B------:R-:W-:Y:S02]  /*ac90*/  LEA R8, P6, R9, R123, 0x1 ;  /* 0x0000007b09087211 */ /* 0x000fe400078c08ff */
[----:B------:R-:W-:Y:S01]  /*aca0*/  @P3 STG.E.U16 desc[UR10][R4.64], R59 ;  /* 0x0000003b04003986 */ /* 0x000fe2000c10150a */
[----:B------:R-:W-:Y:S01]  /*acb0*/  ISETP.LT.AND P4, PT, R25, UR4, !P0 ;  /* 0x0000000419007c0c */ /* 0x000fe2000c781270 */
[----:B------:R-:W-:Y:S01]  /*acc0*/  ULDC UR4, c[0x0][0x22c] ;  /* 0x00008b0000047ab9 */ /* 0x000fe20000000800 */
[----:B------:R-:W-:Y:S02]  /*acd0*/  LEA.HI.X.SX32 R9, R9, R122, 0x1, P6 ;  /* 0x0000007a09097211 */ /* 0x000fe400030f0eff */
[----:B-1----:R-:W-:-:S02]  /*ace0*/  PRMT R3, R56, 0x7632, R3 ;  /* 0x0000763238037816 */ /* 0x002fc40000000003 */
[----:B------:R-:W-:-:S03]  /*acf0*/  LEA R2, P6, R11, R123, 0x1 ;  /* 0x0000007b0b027211 */ /* 0x000fc600078c08ff */
[----:B------:R1:W-:Y:S01]  /*ad00*/  @P5 STG.E.U16 desc[UR10][R6.64], R3 ;  /* 0x0000000306005986 */ /* 0x0003e2000c10150a */
[----:B------:R-:W-:Y:S01]  /*ad10*/  ISETP.LT.AND P2, PT, R26, UR4, !P0 ;  /* 0x000000041a007c0c */ /* 0x000fe2000c741270 */
[----:B------:R-:W-:Y:S01]  /*ad20*/  ULDC UR4, c[0x0][0x22c] ;  /* 0x00008b0000047ab9 */ /* 0x000fe20000000800 */
[----:B------:R-:W-:Y:S02]  /*ad30*/  PRMT R57, R57, 0x7632, R57 ;  /* 0x0000763239397816 */ /* 0x000fe40000000039 */
[----:B-1----:R-:W-:Y:S01]  /*ad40*/  LEA.HI.X.SX32 R3, R11, R122, 0x1, P6 ;  /* 0x0000007a0b037211 */ /* 0x002fe200030f0eff */
[C---:B------:R-:W-:Y:S01]  /*ad50*/  IMAD R11, R202.reuse, 0x2, R11 ;  /* 0x00000002ca0b7824 */ /* 0x040fe200078e020b */
[----:B------:R-:W-:Y:S01]  /*ad60*/  ISETP.LT.AND P3, PT, R27, UR4, !P0 ;  /* 0x000000041b007c0c */ /* 0x000fe2000c761270 */
[----:B------:R-:W-:Y:S02]  /*ad70*/  ULDC UR4, c[0x0][0x22c] ;  /* 0x00008b0000047ab9 */ /* 0x000fe40000000800 */
[----:B------:R-:W-:Y:S01]  /*ad80*/  IMAD R7, R202, 0x2, R11 ;  /* 0x00000002ca077824 */ /* 0x000fe200078e020b */
[----:B------:R-:W-:Y:S01]  /*ad90*/  LEA R4, P6, R11, R123, 0x1 ;  /* 0x0000007b0b047211 */ /* 0x000fe200078c08ff */
[----:B------:R1:W-:Y:S01]  /*ada0*/  @P4 STG.E.U16 desc[UR10][R8.64], R57 ;  /* 0x0000003908004986 */ /* 0x0003e2000c10150a */
[----:B------:R-:W-:-:S02]  /*adb0*/  PRMT R58, R58, 0x7632, R58 ;  /* 0x000076323a3a7816 */ /* 0x000fc4000000003a */
[-C--:B------:R-:W-:Y:S02]  /*adc0*/  LEA.HI.X.SX32 R5, R11, R122.reuse, 0x1, P6 ;  /* 0x0000007a0b057211 */ /* 0x080fe400030f0eff */
[----:B------:R-:W-:Y:S02]  /*add0*/  LEA R6, P6, R7, R123, 0x1 ;  /* 0x0000007b07067211 */ /* 0x000fe400078c08ff */
[----:B------:R-:W-:Y:S01]  /*ade0*/  ISETP.LT.AND P5, PT, R28, UR4, !P0 ;  /* 0x000000041c007c0c */ /* 0x000fe2000c7a1270 */
[----:B------:R2:W-:Y:S01]  /*adf0*/  @P2 STG.E.U16 desc[UR10][R2.64], R58 ;  /* 0x0000003a02002986 */ /* 0x0005e2000c10150a */
[----:B------:R-:W-:Y:S01]  /*ae00*/  PRMT R59, R59, 0x7632, R59 ;  /* 0x000076323b3b7816 */ /* 0x000fe2000000003b */
[----:B------:R-:W-:Y:S01]  /*ae10*/  ULDC UR4, c[0x0][0x22c] ;  /* 0x00008b0000047ab9 */ /* 0x000fe20000000800 */
[----:B-1----:R-:W-:Y:S01]  /*ae20*/  IMAD R9, R202, 0x2, R7 ;  /* 0x00000002ca097824 */ /* 0x002fe200078e0207 */
[----:B------:R-:W-:-:S03]  /*ae30*/  LEA.HI.X.SX32 R7, R7, R122, 0x1, P6 ;  /* 0x0000007a07077211 */ /* 0x000fc600030f0eff */
[----:B------:R-:W-:Y:S01]  /*ae40*/  IMAD R11, R202, 0x2, R9 ;  /* 0x00000002ca0b7824 */ /* 0x000fe200078e0209 */
[----:B--2---:R-:W-:-:S03]  /*ae50*/  LEA R2, P6, R9, R123, 0x1 ;  /* 0x0000007b09027211 */ /* 0x004fc600078c08ff */
[----:B------:R-:W-:Y:S01]  /*ae60*/  IMAD R13, R202, 0x2, R11 ;  /* 0x00000002ca0d7824 */ /* 0x000fe200078e020b */
[----:B------:R-:W-:Y:S01]  /*ae70*/  ISETP.LT.AND P4, PT, R29, UR4, !P0 ;  /* 0x000000041d007c0c */ /* 0x000fe2000c781270 */
[----:B------:R1:W-:Y:S01]  /*ae80*/  @P3 STG.E.U16 desc[UR10][R4.64], R59 ;  /* 0x0000003b04003986 */ /* 0x0003e2000c10150a */
[-C--:B------:R-:W-:Y:S01]  /*ae90*/  LEA.HI.X.SX32 R3, R9, R122.reuse, 0x1, P6 ;  /* 0x0000007a09037211 */ /* 0x080fe200030f0eff */
[----:B------:R-:W-:Y:S01]  /*aea0*/  ULDC UR4, c[0x0][0x22c] ;  /* 0x00008b0000047ab9 */ /* 0x000fe20000000800 */
[CC--:B------:R-:W-:Y:S01]  /*aeb0*/  LEA R8, P6, R11.reuse, R123.reuse, 0x1 ;  /* 0x0000007b0b087211 */ /* 0x0c0fe200078c08ff */
[----:B------:R2:W-:Y:S03]  /*aec0*/  @P5 STG.E.U16 desc[UR10][R6.64], R64 ;  /* 0x0000004006005986 */ /* 0x0005e6000c10150a */
[----:B------:R-:W-:Y:S02]  /*aed0*/  LEA.HI.X.SX32 R9, R11, R122, 0x1, P6 ;  /* 0x0000007a0b097211 */ /* 0x000fe400030f0eff */
[----:B------:R-:W-:Y:S01]  /*aee0*/  ISETP.LT.AND P2, PT, R30, UR4, !P0 ;  /* 0x000000041e007c0c */ /* 0x000fe2000c741270 */
[----:B------:R-:W-:Y:S01]  /*aef0*/  ULDC UR4, c[0x0][0x22c] ;  /* 0x00008b0000047ab9 */ /* 0x000fe20000000800 */
[----:B-1----:R-:W-:Y:S01]  /*af00*/  LEA R4, P6, R13, R123, 0x1 ;  /* 0x0000007b0d047211 */ /* 0x002fe200078c08ff */
[----:B--2---:R-:W-:-:S03]  /*af10*/  IMAD R7, R202, 0x2, R13 ;  /* 0x00000002ca077824 */ /* 0x004fc600078e020d */
[-C--:B------:R-:W-:Y:S02]  /*af20*/  LEA.HI.X.SX32 R5, R13, R122.reuse, 0x1, P6 ;  /* 0x0000007a0d057211 */ /* 0x080fe400030f0eff */
[----:B------:R-:W-:Y:S01]  /*af30*/  ISETP.LT.AND P3, PT, R31, UR4, !P0 ;  /* 0x000000041f007c0c */ /* 0x000fe2000c761270 */
[----:B------:R-:W-:Y:S01]  /*af40*/  IMAD R11, R202, 0x2, R7 ;  /* 0x00000002ca0b7824 */ /* 0x000fe200078e0207 */
[C---:B------:R-:W-:Y:S01]  /*af50*/  LEA R6, P6, R7.reuse, R123, 0x1 ;  /* 0x0000007b07067211 */ /* 0x040fe200078c08ff */
[----:B------:R-:W-:Y:S01]  /*af60*/  ULDC UR4, c[0x0][0x22c] ;  /* 0x00008b0000047ab9 */ /* 0x000fe20000000800 */
[----:B------:R1:W-:Y:S02]  /*af70*/  @P4 STG.E.U16 desc[UR10][R2.64], R65 ;  /* 0x0000004102004986 */ /* 0x0003e4000c10150a */
[----:B------:R-:W-:Y:S02]  /*af80*/  LEA.HI.X.SX32 R7, R7, R122, 0x1, P6 ;  /* 0x0000007a07077211 */ /* 0x000fe400030f0eff */
[----:B------:R-:W-:Y:S01]  /*af90*/  ISETP.LT.AND P5, PT, R32, UR4, !P0 ;  /* 0x0000000420007c0c */ /* 0x000fe2000c7a1270 */
[----:B------:R-:W-:-:S02]  /*afa0*/  ULDC UR4, c[0x0][0x22c] ;  /* 0x00008b0000047ab9 */ /* 0x000fc40000000800 */
[----:B------:R-:W-:Y:S01]  /*afb0*/  ISETP.LT.AND P4, PT, R33, UR4, !P0 ;  /* 0x0000000421007c0c */ /* 0x000fe2000c781270 */
[----:B------:R-:W-:Y:S01]  /*afc0*/  ULDC UR4, c[0x0][0x22c] ;  /* 0x00008b0000047ab9 */ /* 0x000fe20000000800 */
[C---:B-1----:R-:W-:Y:S01]  /*afd0*/  LEA R2, P6, R11.reuse, R123, 0x1 ;  /* 0x0000007b0b027211 */ /* 0x042fe200078c08ff */
[----:B------:R1:W-:Y:S03]  /*afe0*/  @P2 STG.E.U16 desc[UR10][R8.64], R66 ;  /* 0x0000004208002986 */ /* 0x0003e6000c10150a */
[----:B------:R-:W-:Y:S01]  /*aff0*/  LEA.HI.X.SX32 R3, R11, R122, 0x1, P6 ;  /* 0x0000007a0b037211 */ /* 0x000fe200030f0eff */
[----:B------:R-:W-:Y:S01]  /*b000*/  IMAD R11, R202, 0x2, R11 ;  /* 0x00000002ca0b7824 */ /* 0x000fe200078e020b */
[----:B------:R-:W-:Y:S01]  /*b010*/  ISETP.LT.AND P2, PT, R34, UR4, !P0 ;  /* 0x0000000422007c0c */ /* 0x000fe2000c741270 */
[----:B------:R-:W-:Y:S01]  /*b020*/  ULDC UR4, c[0x0][0x22c] ;  /* 0x00008b0000047ab9 */ /* 0x000fe20000000800 */
[----:B------:R2:W-:Y:S01]  /*b030*/  @P3 STG.E.U16 desc[UR10][R4.64], R67 ;  /* 0x0000004304003986 */ /* 0x0005e2000c10150a */
[----:B------:R-:W-:-:S02]  /*b040*/  PRMT R64, R64, 0x7632, R64 ;  /* 0x0000763240407816 */ /* 0x000fc40000000040 */
[----:B------:R-:W-:Y:S01]  /*b050*/  ISETP.LT.AND P3, PT, R35, UR4, !P0 ;  /* 0x0000000423007c0c */ /* 0x000fe2000c761270 */
[----:B------:R-:W-:Y:S01]  /*b060*/  ULDC UR4, c[0x0][0x22c] ;  /* 0x00008b0000047ab9 */ /* 0x000fe20000000800 */
[----:B-1----:R-:W-:Y:S01]  /*b070*/  IMAD R9, R202, 0x2, R11 ;  /* 0x00000002ca097824 */ /* 0x002fe200078e020b */
[----:B------:R-:W-:Y:S01]  /*b080*/  PRMT R65, R65, 0x7632, R65 ;  /* 0x0000763241417816 */ /* 0x000fe20000000041 */
[----:B------:R1:W-:Y:S01]  /*b090*/  @P5 STG.E.U16 desc[UR10][R6.64], R64 ;  /* 0x0000004006005986 */ /* 0x0003e2000c10150a */
[----:B--2---:R-:W-:-:S04]  /*b0a0*/  LEA R4, P6, R11, R123, 0x1 ;  /* 0x0000007b0b047211 */ /* 0x004fc800078c08ff */
[-C--:B------:R-:W-:Y:S01]  /*b0b0*/  LEA.HI.X.SX32 R5, R11, R122.reuse, 0x1, P6 ;  /* 0x0000007a0b057211 */ /* 0x080fe200030f0eff */
[----:B------:R-:W-:Y:S01]  /*b0c0*/  IMAD R11, R202, 0x2, R9 ;  /* 0x00000002ca0b7824 */ /* 0x000fe200078e0209 */
[C---:B-1----:R-:W-:Y:S01]  /*b0d0*/  LEA R6, P6, R9.reuse, R123, 0x1 ;  /* 0x0000007b09067211 */ /* 0x042fe200078c08ff */
[----:B------:R1:W-:Y:S01]  /*b0e0*/  @P4 STG.E.U16 desc[UR10][R2.64], R65 ;  /* 0x0000004102004986 */ /* 0x0003e2000c10150a */
[----:B------:R-:W-:Y:S02]  /*b0f0*/  PRMT R66, R66, 0x7632, R66 ;  /* 0x0000763242427816 */ /* 0x000fe40000000042 */
[----:B------:R-:W-:Y:S01]  /*b100*/  LEA.HI.X.SX32 R7, R9, R122, 0x1, P6 ;  /* 0x0000007a09077211 */ /* 0x000fe200030f0eff */
[----:B------:R-:W-:Y:S01]  /*b110*/  IMAD R9, R202, 0x2, R11 ;  /* 0x00000002ca097824 */ /* 0x000fe200078e020b */
[----:B------:R-:W-:Y:S01]  /*b120*/  ISETP.LT.AND P5, PT, R36, UR4, !P0 ;  /* 0x0000000424007c0c */ /* 0x000fe2000c7a1270 */
[----:B------:R-:W-:Y:S01]  /*b130*/  @P2 STG.E.U16 desc[UR10][R4.64], R66 ;  /* 0x0000004204002986 */ /* 0x000fe2000c10150a */
[----:B------:R-:W-:Y:S01]  /*b140*/  ULDC UR4, c[0x0][0x22c] ;  /* 0x00008b0000047ab9 */ /* 0x000fe20000000800 */
[----:B-1----:R-:W-:-:S02]  /*b150*/  PRMT R3, R67, 0x7632, R3 ;  /* 0x0000763243037816 */ /* 0x002fc40000000003 */
[----:B------:R-:W-:-:S03]  /*b160*/  LEA R2, P6, R11, R123, 0x1 ;  /* 0x0000007b0b027211 */ /* 0x000fc600078c08ff */
[----:B------:R1:W-:Y:S01]  /*b170*/  @P3 STG.E.U16 desc[UR10][R6.64], R3 ;  /* 0x0000000306003986 */ /* 0x0003e2000c10150a */
[----:B------:R-:W-:Y:S01]  /*b180*/  ISETP.LT.AND P4, PT, R37, UR4, !P0 ;  /* 0x0000000425007c0c */ /* 0x000fe2000c781270 */
[----:B------:R-:W-:Y:S01]  /*b190*/  ULDC UR4, c[0x0][0x22c] ;  /* 0x00008b0000047ab9 */ /* 0x000fe20000000800 */
[----:B-1----:R-:W-:Y:S01]  /*b1a0*/  LEA.HI.X.SX32 R3, R11, R122, 0x1, P6 ;  /* 0x0000007a0b037211 */ /* 0x002fe200030f0eff */
[----:B------:R-:W-:Y:S01]  /*b1b0*/  IMAD R11, R202, 0x2, R9 ;  /* 0x00000002ca0b7824 */ /* 0x000fe200078e0209 */
[----:B------:R-:W-:-:S03]  /*b1c0*/  LEA R8, P6, R9, R123, 0x1 ;  /* 0x0000007b09087211 */ /* 0x000fc600078c08ff */
[----:B------:R-:W-:Y:S01]  /*b1d0*/  IMAD R7, R202, 0x2, R11 ;  /* 0x00000002ca077824 */ /* 0x000fe200078e020b */
[-C--:B------:R-:W-:Y:S02]  /*b1e0*/  LEA.HI.X.SX32 R9, R9, R122.reuse, 0x1, P6 ;  /* 0x0000007a09097211 */ /* 0x080fe400030f0eff */
[CC--:B------:R-:W-:Y:S02]  /*b1f0*/  LEA R4, P6, R11.reuse, R123.reuse, 0x1 ;  /* 0x0000007b0b047211 */ /* 0x0c0fe400078c08ff */
[----:B------:R-:W-:Y:S01]  /*b200*/  ISETP.LT.AND P2, PT, R38, UR4, !P0 ;  /* 0x0000000426007c0c */ /* 0x000fe2000c741270 */
[----:B------:R1:W-:Y:S01]  /*b210*/  @P5 STG.E.U16 desc[UR10][R2.64], R72 ;  /* 0x0000004802005986 */ /* 0x0003e2000c10150a */
[----:B------:R-:W-:Y:S01]  /*b220*/  LEA.HI.X.SX32 R5, R11, R122, 0x1, P6 ;  /* 0x0000007a0b057211 */ /* 0x000fe200030f0eff */
[----:B------:R-:W-:Y:S01]  /*b230*/  IMAD R11, R202, 0x2, R7 ;  /* 0x00000002ca0b7824 */ /* 0x000fe200078e0207 */
[----:B------:R-:W-:Y:S01]  /*b240*/  LEA R6, P6, R7, R123, 0x1 ;  /* 0x0000007b07067211 */ /* 0x000fe200078c08ff */
[----:B------:R2:W-:Y:S01]  /*b250*/  @P4 STG.E.U16 desc[UR10][R8.64], R73 ;  /* 0x0000004908004986 */ /* 0x0005e2000c10150a */
[----:B------:R-:W-:-:S02]  /*b260*/  ULDC UR4, c[0x0][0x22c] ;  /* 0x00008b0000047ab9 */ /* 0x000fc40000000800 */
        /* <DEDUP_REMOVED lines=13> */
[----:B------:R-:W-:Y:S01]  /*b340*/  ULDC UR4, c[0x0][0x22c] ;  /* 0x00008b0000047ab9 */ /* 0x000fe20000000800 */
[----:B------:R-:W-:-:S02]  /*b350*/  PRMT R72, R72, 0x7632, R72 ;  /* 0x0000763248487816 */ /* 0x000fc40000000048 */
[CC--:B-1----:R-:W-:Y:S02]  /*b360*/  LEA R4, P6, R11.reuse, R123.reuse, 0x1 ;  /* 0x0000007b0b047211 */ /* 0x0c2fe400078c08ff */
[----:B------:R-:W-:Y:S01]  /*b370*/  ISETP.LT.AND P2, PT, R42, UR4, !P0 ;  /* 0x000000042a007c0c */ /* 0x000fe2000c741270 */
[----:B------:R1:W-:Y:S01]  /*b380*/  @P3 STG.E.U16 desc[UR10][R6.64], R75 ;  /* 0x0000004b06003986 */ /* 0x0003e2000c10150a */
[-C--:B------:R-:W-:Y:S01]  /*b390*/  LEA.HI.X.SX32 R5, R11, R122.reuse, 0x1, P6 ;  /* 0x0000007a0b057211 */ /* 0x080fe200030f0eff */
[----:B------:R-:W-:Y:S01]  /*b3a0*/  IMAD R11, R202, 0x2, R11 ;  /* 0x00000002ca0b7824 */ /* 0x000fe200078e020b */
[----:B------:R-:W-:Y:S01]  /*b3b0*/  PRMT R73, R73, 0x7632, R73 ;  /* 0x0000763249497816 */ /* 0x000fe20000000049 */
[----:B------:R2:W-:Y:S01]  /*b3c0*/  @P5 STG.E.U16 desc[UR10][R2.64], R72 ;  /* 0x0000004802005986 */ /* 0x0005e2000c10150a */
[----:B------:R-:W-:Y:S01]  /*b3d0*/  ULDC UR4, c[0x0][0x22c] ;  /* 0x00008b0000047ab9 */ /* 0x000fe20000000800 */
[----:B------:R-:W-:Y:S02]  /*b3e0*/  PRMT R74, R74, 0x7632, R74 ;  /* 0x000076324a4a7816 */ /* 0x000fe4000000004a */
[----:B------:R-:W-:Y:S01]  /*b3f0*/  ISETP.LT.AND P3, PT, R43, UR4, !P0 ;  /* 0x000000042b007c0c */ /* 0x000fe2000c761270 */
[----:B------:R-:W-:Y:S01]  /*b400*/  ULDC UR4, c[0x0][0x22c] ;  /* 0x00008b0000047ab9 */ /* 0x000fe20000000800 */
[----:B-1----:R-:W-:Y:S01]  /*b410*/  IMAD R7, R202, 0x2, R11 ;  /* 0x00000002ca077824 */ /* 0x002fe200078e020b */
[C---:B--2---:R-:W-:Y:S01]  /*b420*/  LEA R2, P6, R11.reuse, R123, 0x1 ;  /* 0x0000007b0b027211 */ /* 0x044fe200078c08ff */
[----:B------:R1:W-:Y:S01]  /*b430*/  @P4 STG.E.U16 desc[UR10][R8.64], R73 ;  /* 0x0000004908004986 */ /* 0x0003e2000c10150a */
[----:B------:R-:W-:Y:S01]  /*b440*/  ISETP.LT.AND P5, PT, R44, UR4, !P0 ;  /* 0x000000042c007c0c */ /* 0x000fe2000c7a1270 */
[----:B------:R-:W-:Y:S01]  /*b450*/  ULDC UR4, c[0x0][0x22c] ;  /* 0x00008b0000047ab9 */ /* 0x000fe20000000800 */
[----:B------:R-:W-:-:S02]  /*b460*/  LEA.HI.X.SX32 R3, R11, R122, 0x1, P6 ;  /* 0x0000007a0b037211 */ /* 0x000fc400030f0eff */
[CC--:B------:R-:W-:Y:S01]  /*b470*/  LEA R6, P6, R7.reuse, R123.reuse, 0x1 ;  /* 0x0000007b07067211 */ /* 0x0c0fe200078c08ff */
[----:B------:R2:W-:Y:S01]  /*b480*/  @P2 STG.E.U16 desc[UR10][R4.64], R74 ;  /* 0x0000004a04002986 */ /* 0x0005e2000c10150a */
[C---:B-1----:R-:W-:Y:S02]  /*b490*/  IMAD R9, R202.reuse, 0x2, R7 ;  /* 0x00000002ca097824 */ /* 0x042fe400078e0207 */
[-C--:B------:R-:W-:Y:S02]  /*b4a0*/  LEA.HI.X.SX32 R7, R7, R122.reuse, 0x1, P6 ;  /* 0x0000007a07077211 */ /* 0x080fe400030f0eff */
[C---:B------:R-:W-:Y:S01]  /*b4b0*/  IMAD R11, R202.reuse, 0x2, R9 ;  /* 0x00000002ca0b7824 */ /* 0x040fe200078e0209 */
[----:B--2---:R-:W-:Y:S02]  /*b4c0*/  LEA R4, P6, R9, R123, 0x1 ;  /* 0x0000007b09047211 */ /* 0x004fe400078c08ff */
[----:B------:R-:W-:Y:S01]  /*b4d0*/  PRMT R75, R75, 0x7632, R75 ;  /* 0x000076324b4b7816 */ /* 0x000fe2000000004b */
[----:B------:R-:W-:Y:S01]  /*b4e0*/  IMAD R13, R202, 0x2, R11 ;  /* 0x00000002ca0d7824 */ /* 0x000fe200078e020b */
[----:B------:R-:W-:-:S02]  /*b4f0*/  LEA.HI.X.SX32 R5, R9, R122, 0x1, P6 ;  /* 0x0000007a09057211 */ /* 0x000fc400030f0eff */
[-C--:B------:R-:W-:Y:S02]  /*b500*/  LEA R8, P6, R11, R123.reuse, 0x1 ;  /* 0x0000007b0b087211 */ /* 0x080fe400078c08ff */
[----:B------:R-:W-:Y:S01]  /*b510*/  ISETP.LT.AND P4, PT, R45, UR4, !P0 ;  /* 0x000000042d007c0c */ /* 0x000fe2000c781270 */
[----:B------:R1:W-:Y:S01]  /*b520*/  @P3 STG.E.U16 desc[UR10][R2.64], R75 ;  /* 0x0000004b02003986 */ /* 0x0003e2000c10150a */
[----:B------:R-:W-:Y:S01]  /*b530*/  ULDC UR4, c[0x0][0x22c] ;  /* 0x00008b0000047ab9 */ /* 0x000fe20000000800 */
[----:B------:R-:W-:Y:S02]  /*b540*/  LEA.HI.X.SX32 R9, R11, R122, 0x1, P6 ;  /* 0x0000007a0b097211 */ /* 0x000fe400030f0eff */
[----:B------:R2:W-:Y:S01]  /*b550*/  @P5 STG.E.U16 desc[UR10][R6.64], R80 ;  /* 0x0000005006005986 */ /* 0x0005e2000c10150a */
[----:B------:R-:W-:Y:S01]  /*b560*/  ISETP.LT.AND P2, PT, R46, UR4, !P0 ;  /* 0x000000042e007c0c */ /* 0x000fe2000c741270 */
[----:B------:R-:W-:Y:S02]  /*b570*/  ULDC UR4, c[0x0][0x22c] ;  /* 0x00008b0000047ab9 */ /* 0x000fe40000000800 */
[----:B------:R-:W-:Y:S01]  /*b580*/  ISETP.LT.AND P3, PT, R47, UR4, !P0 ;  /* 0x000000042f007c0c */ /* 0x000fe2000c761270 */
[----:B------:R-:W-:Y:S01]  /*b590*/  ULDC UR4, c[0x0][0x22c] ;  /* 0x00008b0000047ab9 */ /* 0x000fe20000000800 */
[----:B-1----:R-:W-:Y:S01]  /*b5a0*/  LEA R2, P6, R13, R123, 0x1 ;  /* 0x0000007b0d027211 */ /* 0x002fe200078c08ff */
[----:B--2---:R-:W-:-:S03]  /*b5b0*/  IMAD R7, R202, 0x2, R13 ;  /* 0x00000002ca077824 */ /* 0x004fc600078e020d */
[-C--:B------:R-:W-:Y:S01]  /*b5c0*/  LEA.HI.X.SX32 R3, R13, R122.reuse, 0x1, P6 ;  /* 0x0000007a0d037211 */ /* 0x080fe200030f0eff */
[----:B------:R-:W-:Y:S01]  /*b5d0*/  IMAD R11, R202, 0x2, R7 ;  /* 0x00000002ca0b7824 */ /* 0x000fe200078e0207 */
[CC--:B------:R-:W-:Y:S01]  /*b5e0*/  LEA R6, P6, R7.reuse, R123.reuse, 0x1 ;  /* 0x0000007b07067211 */ /* 0x0c0fe200078c08ff */
[----:B------:R1:W-:Y:S01]  /*b5f0*/  @P4 STG.E.U16 desc[UR10][R4.64], R81 ;  /* 0x0000005104004986 */ /* 0x0003e2000c10150a */
[----:B------:R-:W-:Y:S01]  /*b600*/  ISETP.LT.AND P5, PT, R76, UR4, !P0 ;  /* 0x000000044c007c0c */ /* 0x000fe2000c7a1270 */
[----:B------:R-:W-:Y:S01]  /*b610*/  ULDC UR4, c[0x0][0x22c] ;  /* 0x00008b0000047ab9 */ /* 0x000fe20000000800 */
[-C--:B------:R-:W-:Y:S01]  /*b620*/  LEA.HI.X.SX32 R7, R7, R122.reuse, 0x1, P6 ;  /* 0x0000007a07077211 */ /* 0x080fe200030f0eff */
[----:B------:R2:W-:Y:S01]  /*b630*/  @P2 STG.E.U16 desc[UR10][R8.64], R82 ;  /* 0x0000005208002986 */ /* 0x0005e2000c10150a */
[----:B------:R-:W-:Y:S01]  /*b640*/  ISETP.LT.AND P4, PT, R77, UR4, !P0 ;  /* 0x000000044d007c0c */ /* 0x000fe2000c781270 */
[----:B------:R-:W-:Y:S01]  /*b650*/  ULDC UR4, c[0x0][0x22c] ;  /* 0x00008b0000047ab9 */ /* 0x000fe20000000800 */
[C---:B-1----:R-:W-:Y:S01]  /*b660*/  LEA R4, P6, R11.reuse, R123, 0x1 ;  /* 0x0000007b0b047211 */ /* 0x042fe200078c08ff */
[----:B------:R1:W-:Y:S03]  /*b670*/  @P3 STG.E.U16 desc[UR10][R2.64], R83 ;  /* 0x0000005302003986 */ /* 0x0003e6000c10150a */
[----:B------:R-:W-:Y:S01]  /*b680*/  LEA.HI.X.SX32 R5, R11, R122, 0x1, P6 ;  /* 0x0000007a0b057211 */ /* 0x000fe200030f0eff */
[----:B------:R-:W-:Y:S01]  /*b690*/  IMAD R11, R202, 0x2, R11 ;  /* 0x00000002ca0b7824 */ /* 0x000fe200078e020b */
[----:B------:R-:W-:Y:S01]  /*b6a0*/  ISETP.LT.AND P2, PT, R78, UR4, !P0 ;  /* 0x000000044e007c0c */ /* 0x000fe2000c741270 */
[----:B------:R-:W-:-:S02]  /*b6b0*/  ULDC UR4, c[0x0][0x22c] ;  /* 0x00008b0000047ab9 */ /* 0x000fc40000000800 */
[----:B--2---:R-:W-:Y:S01]  /*b6c0*/  IMAD R9, R202, 0x2, R11 ;  /* 0x00000002ca097824 */ /* 0x004fe200078e020b */
[----:B-1----:R-:W-:Y:S02]  /*b6d0*/  PRMT R3, R80, 0x7632, R3 ;  /* 0x0000763250037816 */ /* 0x002fe40000000003 */
[-C--:B------:R-:W-:Y:S02]  /*b6e0*/  LEA R2, P6, R11, R123.reuse, 0x1 ;  /* 0x0000007b0b027211 */ /* 0x080fe400078c08ff */
[----:B------:R-:W-:Y:S01]  /*b6f0*/  PRMT R81, R81, 0x7632, R81 ;  /* 0x0000763251517816 */ /* 0x000fe20000000051 */
[----:B------:R1:W-:Y:S01]  /*b700*/  @P5 STG.E.U16 desc[UR10][R6.64], R3 ;  /* 0x0000000306005986 */ /* 0x0003e2000c10150a */
[----:B------:R-:W-:Y:S01]  /*b710*/  ISETP.LT.AND P3, PT, R79, UR4, !P0 ;  /* 0x000000044f007c0c */ /* 0x000fe2000c761270 */
[----:B------:R-:W-:Y:S02]  /*b720*/  ULDC UR4, c[0x0][0x22c] ;  /* 0x00008b0000047ab9 */ /* 0x000fe40000000800 */
[----:B------:R2:W-:Y:S01]  /*b730*/  @P4 STG.E.U16 desc[UR10][R4.64], R81 ;  /* 0x0000005104004986 */ /* 0x0005e2000c10150a */
[----:B-1----:R-:W-:Y:S01]  /*b740*/  LEA.HI.X.SX32 R3, R11, R122, 0x1, P6 ;  /* 0x0000007a0b037211 */ /* 0x002fe200030f0eff */
[----:B------:R-:W-:Y:S01]  /*b750*/  IMAD R11, R202, 0x2, R9 ;  /* 0x00000002ca0b7824 */ /* 0x000fe200078e0209 */
[----:B------:R-:W-:-:S04]  /*b760*/  LEA R6, P6, R9, R123, 0x1 ;  /* 0x0000007b09067211 */ /* 0x000fc800078c08ff */
[-C--:B------:R-:W-:Y:S01]  /*b770*/  LEA.HI.X.SX32 R7, R9, R122.reuse, 0x1, P6 ;  /* 0x0000007a09077211 */ /* 0x080fe200030f0eff */
[----:B------:R-:W-:Y:S01]  /*b780*/  IMAD R9, R202, 0x2, R11 ;  /* 0x00000002ca097824 */ /* 0x000fe200078e020b */
[-C--:B--2---:R-:W-:Y:S02]  /*b790*/  LEA R4, P6, R11, R123.reuse, 0x1 ;  /* 0x0000007b0b047211 */ /* 0x084fe400078c08ff */
[----:B------:R-:W-:Y:S01]  /*b7a0*/  ISETP.LT.AND P5, PT, R116, UR4, !P0 ;  /* 0x0000000474007c0c */ /* 0x000fe2000c7a1270 */
[----:B------:R-:W-:Y:S01]  /*b7b0*/  ULDC UR4, c[0x0][0x22c] ;  /* 0x00008b0000047ab9 */ /* 0x000fe20000000800 */
[----:B------:R-:W-:Y:S02]  /*b7c0*/  PRMT R82, R82, 0x7632, R82 ;  /* 0x0000763252527816 */ /* 0x000fe40000000052 */
[----:B------:R-:W-:Y:S02]  /*b7d0*/  PRMT R83, R83, 0x7632, R83 ;  /* 0x0000763253537816 */ /* 0x000fe40000000053 */
[----:B------:R-:W-:Y:S01]  /*b7e0*/  LEA.HI.X.SX32 R5, R11, R122, 0x1, P6 ;  /* 0x0000007a0b057211 */ /* 0x000fe200030f0eff */
[----:B------:R-:W-:Y:S01]  /*b7f0*/  IMAD R11, R202, 0x2, R9 ;  /* 0x00000002ca0b7824 */ /* 0x000fe200078e0209 */
[----:B------:R-:W-:-:S02]  /*b800*/  LEA R8, P6, R9, R123, 0x1 ;  /* 0x0000007b09087211 */ /* 0x000fc400078c08ff */
[----:B------:R-:W-:Y:S01]  /*b810*/  ISETP.LT.AND P4, PT, R117, UR4, !P0 ;  /* 0x0000000475007c0c */ /* 0x000fe2000c781270 */
[----:B------:R1:W-:Y:S01]  /*b820*/  @P2 STG.E.U16 desc[UR10][R2.64], R82 ;  /* 0x0000005202002986 */ /* 0x0003e2000c10150a */
[----:B------:R-:W-:Y:S01]  /*b830*/  LEA.HI.X.SX32 R9, R9, R122, 0x1, P6 ;  /* 0x0000007a09097211 */ /* 0x000fe200030f0eff */
[----:B------:R-:W-:Y:S02]  /*b840*/  ULDC UR4, c[0x0][0x22c] ;  /* 0x00008b0000047ab9 */ /* 0x000fe40000000800 */
[----:B------:R2:W-:Y:S01]  /*b850*/  @P3 STG.E.U16 desc[UR10][R6.64], R83 ;  /* 0x0000005306003986 */ /* 0x0005e2000c10150a */
[----:B------:R-:W-:Y:S01]  /*b860*/  ISETP.LT.AND P2, PT, R118, UR4, !P0 ;  /* 0x0000000476007c0c */ /* 0x000fe2000c741270 */
[----:B------:R-:W-:Y:S01]  /*b870*/  ULDC UR4, c[0x0][0x22c] ;  /* 0x00008b0000047ab9 */ /* 0x000fe20000000800 */
[----:B-1----:R-:W-:Y:S01]  /*b880*/  LEA R2, P6, R11, R123, 0x1 ;  /* 0x0000007b0b027211 */ /* 0x002fe200078c08ff */
[----:B--2---:R-:W-:-:S03]  /*b890*/  IMAD R7, R202, 0x2, R11 ;  /* 0x00000002ca077824 */ /* 0x004fc600078e020b */
[-C--:B------:R-:W-:Y:S01]  /*b8a0*/  LEA.HI.X.SX32 R3, R11, R122.reuse, 0x1, P6 ;  /* 0x0000007a0b037211 */ /* 0x080fe200030f0eff */
[C---:B------:R-:W-:Y:S01]  /*b8b0*/  IMAD R11, R202.reuse, 0x2, R7 ;  /* 0x00000002ca0b7824 */ /* 0x040fe200078e0207 */
[CC--:B------:R-:W-:Y:S01]  /*b8c0*/  LEA R6, P6, R7.reuse, R123.reuse, 0x1 ;  /* 0x0000007b07067211 */ /* 0x0c0fe200078c08ff */
[----:B------:R1:W-:Y:S03]  /*b8d0*/  @P5 STG.E.U16 desc[UR10][R4.64], R84 ;  /* 0x0000005404005986 */ /* 0x0003e6000c10150a */
[----:B------:R-:W-:Y:S01]  /*b8e0*/  LEA.HI.X.SX32 R7, R7, R122, 0x1, P6 ;  /* 0x0000007a07077211 */ /* 0x000fe200030f0eff */
[----:B------:R2:W-:Y:S01]  /*b8f0*/  @P4 STG.E.U16 desc[UR10][R8.64], R85 ;  /* 0x0000005508004986 */ /* 0x0005e2000c10150a */
        /* <DEDUP_REMOVED lines=17> */
[----:B------:R-:W-:Y:S01]  /*ba10*/  LEA.HI.X.SX32 R3, R11, R122, 0x1, P6 ;  /* 0x0000007a0b037211 */ /* 0x000fe200030f0eff */
[----:B------:R-:W-:Y:S01]  /*ba20*/  IMAD R11, R202, 0x2, R11 ;  /* 0x00000002ca0b7824 */ /* 0x000fe200078e020b */
[----:B------:R-:W-:Y:S01]  /*ba30*/  PRMT R85, R85, 0x7632, R85 ;  /* 0x0000763255557816 */ /* 0x000fe20000000055 */
[----:B------:R2:W-:Y:S01]  /*ba40*/  @P5 STG.E.U16 desc[UR10][R4.64], R84 ;  /* 0x0000005404005986 */ /* 0x0005e2000c10150a */
[----:B------:R-:W-:Y:S02]  /*ba50*/  ULDC UR4, c[0x0][0x22c] ;  /* 0x00008b0000047ab9 */ /* 0x000fe40000000800 */
[----:B------:R-:W-:Y:S01]  /*ba60*/  ISETP.LT.AND P3, PT, R127, UR4, !P0 ;  /* 0x000000047f007c0c */ /* 0x000fe2000c761270 */
[----:B------:R4:W-:Y:S01]  /*ba70*/  @P4 STG.E.U16 desc[UR10][R8.64], R85 ;  /* 0x0000005508004986 */ /* 0x0009e2000c10150a */
[----:B------:R-:W-:Y:S01]  /*ba80*/  PRMT R86, R86, 0x7632, R86 ;  /* 0x0000763256567816 */ /* 0x000fe20000000056 */
[----:B------:R-:W-:Y:S01]  /*ba90*/  ULDC UR4, c[0x0][0x22c] ;  /* 0x00008b0000047ab9 */ /* 0x000fe20000000800 */
[----:B-1----:R-:W-:Y:S01]  /*baa0*/  IMAD R7, R202, 0x2, R11 ;  /* 0x00000002ca077824 */ /* 0x002fe200078e020b */
[----:B--2---:R-:W-:-:S04]  /*bab0*/  LEA R4, P6, R11, R123, 0x1 ;  /* 0x0000007b0b047211 */ /* 0x004fc800078c08ff */
[-C--:B------:R-:W-:Y:S01]  /*bac0*/  LEA.HI.X.SX32 R5, R11, R122.reuse, 0x1, P6 ;  /* 0x0000007a0b057211 */ /* 0x080fe200030f0eff */
[----:B----4-:R-:W-:Y:S01]  /*bad0*/  IMAD R9, R202, 0x2, R7 ;  /* 0x00000002ca097824 */ /* 0x010fe200078e0207 */
[C---:B------:R-:W-:Y:S02]  /*bae0*/  LEA R6, P6, R7.reuse, R123, 0x1 ;  /* 0x0000007b07067211 */ /* 0x040fe400078c08ff */
[----:B------:R-:W-:Y:S01]  /*baf0*/  ISETP.LT.AND P5, PT, R132, UR4, !P0 ;  /* 0x0000000484007c0c */ /* 0x000fe2000c7a1270 */
[----:B------:R-:W-:Y:S01]  /*bb00*/  ULDC UR4, c[0x0][0x22c] ;  /* 0x00008b0000047ab9 */ /* 0x000fe20000000800 */
[----:B------:R1:W-:Y:S01]  /*bb10*/  @P2 STG.E.U16 desc[UR10][R2.64], R86 ;  /* 0x0000005602002986 */ /* 0x0003e2000c10150a */
[----:B------:R-:W-:Y:S01]  /*bb20*/  LEA.HI.X.SX32 R7, R7, R122, 0x1, P6 ;  /* 0x0000007a07077211 */ /* 0x000fe200030f0eff */
[----:B------:R-:W-:Y:S01]  /*bb30*/  IMAD R11, R202, 0x2, R9 ;  /* 0x00000002ca0b7824 */ /* 0x000fe200078e0209 */
[----:B------:R-:W-:Y:S01]  /*bb40*/  ISETP.LT.AND P4, PT, R133, UR4, !P0 ;  /* 0x0000000485007c0c */ /* 0x000fe2000c781270 */
[----:B------:R-:W-:Y:S01]  /*bb50*/  ULDC UR4, c[0x0][0x22c] ;  /* 0x00008b0000047ab9 */ /* 0x000fe20000000800 */
[----:B------:R-:W-:-:S02]  /*bb60*/  PRMT R87, R87, 0x7632, R87 ;  /* 0x0000763257577816 */ /* 0x000fc40000000057 */
[----:B------:R-:W-:Y:S01]  /*bb70*/  ISETP.LT.AND P2, PT, R134, UR4, !P0 ;  /* 0x0000000486007c0c */ /* 0x000fe2000c741270 */
[----:B------:R-:W-:Y:S01]  /*bb80*/  ULDC UR4, c[0x0][0x22c] ;  /* 0x00008b0000047ab9 */ /* 0x000fe20000000800 */
[CC--:B-1----:R-:W-:Y:S01]  /*bb90*/  LEA R2, P6, R9.reuse, R123.reuse, 0x1 ;  /* 0x0000007b09027211 */ /* 0x0c2fe200078c08ff */
[----:B------:R1:W-:Y:S01]  /*bba0*/  @P3 STG.E.U16 desc[UR10][R4.64], R87 ;  /* 0x0000005704003986 */ /* 0x0003e2000c10150a */
[----:B------:R-:W-:Y:S02]  /*bbb0*/  IMAD R13, R202, 0x2, R11 ;  /* 0x00000002ca0d7824 */ /* 0x000fe400078e020b */
[-C--:B------:R-:W-:Y:S02]  /*bbc0*/  LEA.HI.X.SX32 R3, R9, R122.reuse, 0x1, P6 ;  /* 0x0000007a09037211 */ /* 0x080fe400030f0eff */
[-C--:B------:R-:W-:Y:S02]  /*bbd0*/  LEA R8, P6, R11, R123.reuse, 0x1 ;  /* 0x0000007b0b087211 */ /* 0x080fe400078c08ff */
[----:B------:R-:W-:Y:S01]  /*bbe0*/  ISETP.LT.AND P3, PT, R135, UR4, !P0 ;  /* 0x0000000487007c0c */ /* 0x000fe2000c761270 */
[----:B------:R-:W-:Y:S01]  /*bbf0*/  ULDC UR4, c[0x0][0x22c] ;  /* 0x00008b0000047ab9 */ /* 0x000fe20000000800 */
[----:B------:R-:W-:Y:S01]  /*bc00*/  LEA.HI.X.SX32 R9, R11, R122, 0x1, P6 ;  /* 0x0000007a0b097211 */ /* 0x000fe200030f0eff */
[----:B------:R2:W-:Y:S01]  /*bc10*/  @P5 STG.E.U16 desc[UR10][R6.64], R88 ;  /* 0x0000005806005986 */ /* 0x0005e2000c10150a */
[----:B------:R-:W4:Y:S01]  /*bc20*/  LDC R11, c[0x0][0x248] ;  /* 0x00009200ff0b7b82 */ /* 0x000f220000000800 */
[----:B-1----:R-:W-:-:S02]  /*bc30*/  LEA R4, P6, R13, R123, 0x1 ;  /* 0x0000007b0d047211 */ /* 0x002fc400078c08ff */
[----:B------:R-:W-:Y:S01]  /*bc40*/  ISETP.LT.AND P5, PT, R140, UR4, !P0 ;  /* 0x000000048c007c0c */ /* 0x000fe2000c7a1270 */
[----:B------:R1:W-:Y:S01]  /*bc50*/  @P4 STG.E.U16 desc[UR10][R2.64], R89 ;  /* 0x0000005902004986 */ /* 0x0003e2000c10150a */
[----:B------:R-:W-:Y:S01]  /*bc60*/  LEA.HI.X.SX32 R5, R13, R122, 0x1, P6 ;  /* 0x0000007a0d057211 */ /* 0x000fe200030f0eff */
[C---:B------:R-:W-:Y:S01]  /*bc70*/  IMAD R13, R202.reuse, 0x2, R13 ;  /* 0x00000002ca0d7824 */ /* 0x040fe200078e020d */
[----:B------:R-:W-:Y:S01]  /*bc80*/  ULDC UR4, c[0x0][0x22c] ;  /* 0x00008b0000047ab9 */ /* 0x000fe20000000800 */
[----:B------:R0:W-:Y:S04]  /*bc90*/  @P2 STG.E.U16 desc[UR10][R8.64], R90 ;  /* 0x0000005a08002986 */ /* 0x0001e8000c10150a */
[----:B------:R3:W-:Y:S01]  /*bca0*/  @P3 STG.E.U16 desc[UR10][R4.64], R91 ;  /* 0x0000005b04003986 */ /* 0x0007e2000c10150a */
[----:B--2---:R-:W-:Y:S01]  /*bcb0*/  IMAD R7, R202, 0x2, R13 ;  /* 0x00000002ca077824 */ /* 0x004fe200078e020d */
[----:B-1----:R-:W-:-:S02]  /*bcc0*/  LEA R2, P3, R13, R123, 0x1 ;  /* 0x0000007b0d027211 */ /* 0x002fc400078608ff */
[----:B------:R-:W-:Y:S01]  /*bcd0*/  ISETP.LT.AND P4, PT, R141, UR4, !P0 ;  /* 0x000000048d007c0c */ /* 0x000fe2000c781270 */
[----:B------:R-:W-:Y:S01]  /*bce0*/  ULDC UR4, c[0x0][0x22c] ;  /* 0x00008b0000047ab9 */ /* 0x000fe20000000800 */
[----:B------:R-:W-:Y:S01]  /*bcf0*/  PRMT R88, R88, 0x7632, R88 ;  /* 0x0000763258587816 */ /* 0x000fe20000000058 */
[----:B0-----:R-:W-:Y:S01]  /*bd00*/  IMAD R9, R202, 0x2, R7 ;  /* 0x00000002ca097824 */ /* 0x001fe200078e0207 */
[----:B------:R-:W-:Y:S02]  /*bd10*/  LEA.HI.X.SX32 R3, R13, R122, 0x1, P3 ;  /* 0x0000007a0d037211 */ /* 0x000fe400018f0eff */
[----:B------:R-:W-:Y:S01]  /*bd20*/  ISETP.LT.AND P6, PT, R142, UR4, !P0 ;  /* 0x000000048e007c0c */ /* 0x000fe2000c7c1270 */
[----:B------:R-:W0:Y:S01]  /*bd30*/  LDC R13, c[0x0][0x248] ;  /* 0x00009200ff0d7b82 */ /* 0x000e220000000800 */
[-C--:B------:R-:W-:Y:S01]  /*bd40*/  LEA R6, P3, R7, R123.reuse, 0x1 ;  /* 0x0000007b07067211 */ /* 0x080fe200078608ff */
[----:B------:R1:W-:Y:S01]  /*bd50*/  @P5 STG.E.U16 desc[UR10][R2.64], R88 ;  /* 0x0000005802005986 */ /* 0x0003e2000c10150a */
[----:B---3--:R-:W-:Y:S01]  /*bd60*/  LEA R4, P5, R9, R123, 0x1 ;  /* 0x0000007b09047211 */ /* 0x008fe200078a08ff */
[----:B------:R-:W-:Y:S01]  /*bd70*/  ULDC UR4, c[0x0][0x22c] ;  /* 0x00008b0000047ab9 */ /* 0x000fe20000000800 */
[----:B------:R-:W-:-:S02]  /*bd80*/  PRMT R89, R89, 0x7632, R89 ;  /* 0x0000763259597816 */ /* 0x000fc40000000059 */
[-C--:B------:R-:W-:Y:S02]  /*bd90*/  LEA.HI.X.SX32 R7, R7, R122.reuse, 0x1, P3 ;  /* 0x0000007a07077211 */ /* 0x080fe400018f0eff */
[-C--:B------:R-:W-:Y:S01]  /*bda0*/  LEA.HI.X.SX32 R5, R9, R122.reuse, 0x1, P5 ;  /* 0x0000007a09057211 */ /* 0x080fe200028f0eff */
[----:B------:R-:W-:Y:S01]  /*bdb0*/  IMAD R9, R202, 0x2, R9 ;  /* 0x00000002ca097824 */ /* 0x000fe200078e0209 */
[----:B------:R-:W-:Y:S01]  /*bdc0*/  PRMT R90, R90, 0x7632, R90 ;  /* 0x000076325a5a7816 */ /* 0x000fe2000000005a */
[----:B------:R2:W-:Y:S02]  /*bdd0*/  @P4 STG.E.U16 desc[UR10][R6.64], R89 ;  /* 0x0000005906004986 */ /* 0x0005e4000c10150a */
[----:B------:R-:W-:Y:S02]  /*bde0*/  IMAD R202, R202, 0x2, R9 ;  /* 0x00000002caca7824 */ /* 0x000fe400078e0209 */
[----:B------:R3:W-:Y:S01]  /*bdf0*/  @P6 STG.E.U16 desc[UR10][R4.64], R90 ;  /* 0x0000005a04006986 */ /* 0x0007e2000c10150a */
[-C--:B-1----:R-:W-:Y:S01]  /*be00*/  LEA R2, P6, R9, R123.reuse, 0x1 ;  /* 0x0000007b09027211 */ /* 0x082fe200078c08ff */
[----:B----4-:R-:W-:Y:S01]  /*be10*/  IMAD R8, R11, 0x2, R202 ;  /* 0x000000020b087824 */ /* 0x010fe200078e02ca */
[----:B------:R-:W-:Y:S01]  /*be20*/  ISETP.LT.AND P2, PT, R143, UR4, !P0 ;  /* 0x000000048f007c0c */ /* 0x000fe2000c741270 */
[----:B------:R-:W1:Y:S01]  /*be30*/  LDC R11, c[0x0][0x248] ;  /* 0x00009200ff0b7b82 */ /* 0x000e620000000800 */
[----:B------:R-:W-:Y:S01]  /*be40*/  LEA.HI.X.SX32 R3, R9, R122, 0x1, P6 ;  /* 0x0000007a09037211 */ /* 0x000fe200030f0eff */
[----:B------:R-:W-:Y:S01]  /*be50*/  ULDC UR4, c[0x0][0x22c] ;  /* 0x00008b0000047ab9 */ /* 0x000fe20000000800 */
[----:B--2---:R-:W-:-:S02]  /*be60*/  LEA R6, P6, R202, R123, 0x1 ;  /* 0x0000007bca067211 */ /* 0x004fc400078c08ff */
[----:B------:R-:W-:Y:S01]  /*be70*/  ISETP.LT.AND P3, PT, R148, UR4, !P0 ;  /* 0x0000000494007c0c */ /* 0x000fe2000c761270 */
[----:B------:R-:W-:Y:S01]  /*be80*/  ULDC UR4, c[0x0][0x22c] ;  /* 0x00008b0000047ab9 */ /* 0x000fe20000000800 */
[-C--:B------:R-:W-:Y:S02]  /*be90*/  LEA.HI.X.SX32 R7, R202, R122.reuse, 0x1, P6 ;  /* 0x0000007aca077211 */ /* 0x080fe400030f0eff */
[C---:B---3--:R-:W-:Y:S02]  /*bea0*/  LEA R4, P6, R8.reuse, R123, 0x1 ;  /* 0x0000007b08047211 */ /* 0x048fe400078c08ff */
[----:B------:R-:W-:Y:S02]  /*beb0*/  PRMT R91, R91, 0x7632, R91 ;  /* 0x000076325b5b7816 */ /* 0x000fe4000000005b */
[----:B------:R-:W-:Y:S01]  /*bec0*/  LEA.HI.X.SX32 R5, R8, R122, 0x1, P6 ;  /* 0x0000007a08057211 */ /* 0x000fe200030f0eff */
[----:B0-----:R-:W-:Y:S01]  /*bed0*/  IMAD R8, R13, 0x2, R8 ;  /* 0x000000020d087824 */ /* 0x001fe200078e0208 */
[----:B------:R-:W-:Y:S01]  /*bee0*/  ISETP.LT.AND P4, PT, R149, UR4, !P0 ;  /* 0x0000000495007c0c */ /* 0x000fe2000c781270 */
[----:B------:R-:W0:Y:S01]  /*bef0*/  LDC R13, c[0x0][0x248] ;  /* 0x00009200ff0d7b82 */ /* 0x000e220000000800 */
[----:B------:R2:W-:Y:S01]  /*bf00*/  @P2 STG.E.U16 desc[UR10][R2.64], R91 ;  /* 0x0000005b02002986 */ /* 0x0005e2000c10150a */
[----:B------:R-:W-:Y:S01]  /*bf10*/  IMAD R9, R15, 0x2, R8 ;  /* 0x000000020f097824 */ /* 0x000fe200078e0208 */
[----:B------:R-:W-:-:S05]  /*bf20*/  ULDC UR4, c[0x0][0x22c] ;  /* 0x00008b0000047ab9 */ /* 0x000fca0000000800 */
[----:B------:R-:W3:Y:S01]  /*bf30*/  LDC R15, c[0x0][0x248] ;  /* 0x00009200ff0f7b82 */ /* 0x000ee20000000800 */
[----:B------:R4:W-:Y:S01]  /*bf40*/  @P3 STG.E.U16 desc[UR10][R6.64], R92 ;  /* 0x0000005c06003986 */ /* 0x0009e2000c10150a */
[-C--:B--2---:R-:W-:Y:S02]  /*bf50*/  LEA R2, P6, R8, R123.reuse, 0x1 ;  /* 0x0000007b08027211 */ /* 0x084fe400078c08ff */
[----:B------:R-:W-:Y:S01]  /*bf60*/  ISETP.LT.AND P5, PT, R150, UR4, !P0 ;  /* 0x0000000496007c0c */ /* 0x000fe2000c7a1270 */
[----:B------:R-:W-:Y:S01]  /*bf70*/  ULDC UR4, c[0x0][0x22c] ;  /* 0x00008b0000047ab9 */ /* 0x000fe20000000800 */
[-C--:B------:R-:W-:Y:S02]  /*bf80*/  LEA.HI.X.SX32 R3, R8, R122.reuse, 0x1, P6 ;  /* 0x0000007a08037211 */ /* 0x080fe400030f0eff */
[----:B------:R-:W-:Y:S01]  /*bf90*/  LEA R8, P6, R9, R123, 0x1 ;  /* 0x0000007b09087211 */ /* 0x000fe200078c08ff */
[----:B----4-:R-:W-:Y:S01]  /*bfa0*/  IMAD R6, R10, 0x2, R9 ;  /* 0x000000020a067824 */ /* 0x010fe200078e0209 */
[----:B------:R-:W-:Y:S01]  /*bfb0*/  ISETP.LT.AND P2, PT, R151, UR4, !P0 ;  /* 0x0000000497007c0c */ /* 0x000fe2000c741270 */
[----:B------:R-:W-:Y:S01]  /*bfc0*/  ULDC UR4, c[0x0][0x22c] ;  /* 0x00008b0000047ab9 */ /* 0x000fe20000000800 */
[----:B------:R2:W-:Y:S01]  /*bfd0*/  @P4 STG.E.U16 desc[UR10][R4.64], R93 ;  /* 0x0000005d04004986 */ /* 0x0005e2000c10150a */
[----:B------:R-:W-:Y:S01]  /*bfe0*/  LEA.HI.X.SX32 R9, R9, R122, 0x1, P6 ;  /* 0x0000007a09097211 */ /* 0x000fe200030f0eff */
[----:B-1----:R-:W-:Y:S01]  /*bff0*/  IMAD R10, R11, 0x2, R6 ;  /* 0x000000020b0a7824 */ /* 0x002fe200078e0206 */
[----:B------:R-:W-:Y:S01]  /*c000*/  ISETP.LT.AND P3, PT, R152, UR4, !P0 ;  /* 0x0000000498007c0c */ /* 0x000fe2000c761270 */
[----:B------:R-:W1:Y:S01]  /*c010*/  LDC R11, c[0x0][0x248] ;  /* 0x00009200ff0b7b82 */ /* 0x000e620000000800 */
[----:B------:R-:W-:-:S02]  /*c020*/  ULDC UR4, c[0x0][0x22c] ;  /* 0x00008b0000047ab9 */ /* 0x000fc40000000800 */
[----:B------:R-:W-:Y:S01]  /*c030*/  ISETP.LT.AND P4, PT, R153, UR4, !P0 ;  /* 0x0000000499007c0c */ /* 0x000fe2000c781270 */
[----:B------:R-:W-:Y:S01]  /*c040*/  ULDC UR4, c[0x0][0x22c] ;  /* 0x00008b0000047ab9 */ /* 0x000fe20000000800 */
[----:B--2---:R-:W-:-:S04]  /*c050*/  LEA R4, P6, R6, R123, 0x1 ;  /* 0x0000007b06047211 */ /* 0x004fc800078c08ff */
[-C--:B------:R-:W-:Y:S02]  /*c060*/  LEA.HI.X.SX32 R5, R6, R122.reuse, 0x1, P6 ;  /* 0x0000007a06057211 */ /* 0x080fe400030f0eff */
[----:B------:R-:W-:Y:S01]  /*c070*/  LEA R6, P6, R10, R123, 0x1 ;  /* 0x0000007b0a067211 */ /* 0x000fe200078c08ff */
[----:B------:R2:W-:Y:S01]  /*c080*/  @P5 STG.E.U16 desc[UR10][R2.64], R94 ;  /* 0x0000005e02005986 */ /* 0x0005e2000c10150a */
[----:B------:R-:W-:Y:S02]  /*c090*/  PRMT R92, R92, 0x7632, R92 ;  /* 0x000076325c5c7816 */ /* 0x000fe4000000005c */
[----:B------:R-:W-:Y:S01]  /*c0a0*/  LEA.HI.X.SX32 R7, R10, R122, 0x1, P6 ;  /* 0x0000007a0a077211 */ /* 0x000fe200030f0eff */
[----:B0-----:R-:W-:Y:S01]  /*c0b0*/  IMAD R10, R13, 0x2, R10 ;  /* 0x000000020d0a7824 */ /* 0x001fe200078e020a */
[----:B------:R-:W-:Y:S01]  /*c0c0*/  ISETP.LT.AND P5, PT, R154, UR4, !P0 ;  /* 0x000000049a007c0c */ /* 0x000fe2000c7a1270 */
[----:B------:R3:W-:Y:S01]  /*c0d0*/  @P2 STG.E.U16 desc[UR10][R8.64], R95 ;  /* 0x0000005f08002986 */ /* 0x0007e2000c10150a */
[----:B------:R-:W-:Y:S01]  /*c0e0*/  ULDC UR4, c[0x0][0x22c] ;  /* 0x00008b0000047ab9 */ /* 0x000fe20000000800 */
[----:B------:R-:W0:Y:S01]  /*c0f0*/  LDC R13, c[0x0][0x248] ;  /* 0x00009200ff0d7b82 */ /* 0x000e220000000800 */
[----:B------:R-:W-:-:S02]  /*c100*/  ISETP.LT.AND P2, PT, R155, UR4, !P0 ;  /* 0x000000049b007c0c */ /* 0x000fc4000c741270 */
[----:B--2---:R-:W-:Y:S01]  /*c110*/  PRMT R3, R93, 0x7632, R3 ;  /* 0x000076325d037816 */ /* 0x004fe20000000003 */
[----:B------:R2:W-:Y:S01]  /*c120*/  @P3 STG.E.U16 desc[UR10][R4.64], R92 ;  /* 0x0000005c04003986 */ /* 0x0005e2000c10150a */
[----:B------:R-:W-:Y:S01]  /*c130*/  PRMT R94, R94, 0x7632, R94 ;  /* 0x000076325e5e7816 */ /* 0x000fe2000000005e */
[----:B------:R-:W-:Y:S01]  /*c140*/  ULDC UR4, c[0x0][0x22c] ;  /* 0x00008b0000047ab9 */ /* 0x000fe20000000800 */
[----:B---3--:R-:W-:Y:S01]  /*c150*/  IMAD R8, R15, 0x2, R10 ;  /* 0x000000020f087824 */ /* 0x008fe200078e020a */
[----:B------:R3:W-:Y:S01]  /*c160*/  @P4 STG.E.U16 desc[UR10][R6.64], R3 ;  /* 0x0000000306004986 */ /* 0x0007e2000c10150a */
[-C--:B------:R-:W-:Y:S01]  /*c170*/  LEA R2, P4, R10, R123.reuse, 0x1 ;  /* 0x0000007b0a027211 */ /* 0x080fe200078808ff */
[----:B------:R-:W4:Y:S02]  /*c180*/  LDC R15, c[0x0][0x248] ;  /* 0x00009200ff0f7b82 */ /* 0x000f240000000800 */
[----:B--2---:R-:W-:Y:S02]  /*c190*/  LEA R4, P6, R8, R123, 0x1 ;  /* 0x0000007b08047211 */ /* 0x004fe400078c08ff */
[----:B------:R-:W-:-:S02]  /*c1a0*/  PRMT R95, R95, 0x7632, R95 ;  /* 0x000076325f5f7816 */ /* 0x000fc4000000005f */
[-C--:B------:R-:W-:Y:S02]  /*c1b0*/  LEA.HI.X.SX32 R5, R8, R122.reuse, 0x1, P6 ;  /* 0x0000007a08057211 */ /* 0x080fe400030f0eff */
[----:B---3--:R-:W-:Y:S01]  /*c1c0*/  LEA.HI.X.SX32 R3, R10, R122, 0x1, P4 ;  /* 0x0000007a0a037211 */ /* 0x008fe200020f0eff */
[----:B-1----:R-:W-:-:S04]  /*c1d0*/  IMAD R8, R11, 0x2, R8 ;  /* 0x000000020b087824 */ /* 0x002fc800078e0208 */
[----:B------:R1:W-:Y:S01]  /*c1e0*/  @P5 STG.E.U16 desc[UR10][R2.64], R94 ;  /* 0x0000005e02005986 */ /* 0x0003e2000c10150a */
[----:B------:R-:W-:Y:S01]  /*c1f0*/  IMAD R10, R17, 0x2, R8 ;  /* 0x00000002110a7824 */ /* 0x000fe200078e0208 */
[----:B------:R-:W-:Y:S01]  /*c200*/  ISETP.LT.AND P3, PT, R156, UR4, !P0 ;  /* 0x000000049c007c0c */ /* 0x000fe2000c761270 */
[----:B------:R-:W-:Y:S01]  /*c210*/  ULDC UR4, c[0x0][0x22c] ;  /* 0x00008b0000047ab9 */ /* 0x000fe20000000800 */
[----:B------:R2:W-:Y:S01]  /*c220*/  @P2 STG.E.U16 desc[UR10][R4.64], R95 ;  /* 0x0000005f04002986 */ /* 0x0005e2000c10150a */
[CC--:B------:R-:W-:Y:S01]  /*c230*/  LEA R6, P2, R8.reuse, R123.reuse, 0x1 ;  /* 0x0000007b08067211 */ /* 0x0c0fe200078408ff */
[----:B------:R-:W3:Y:S03]  /*c240*/  LDC R17, c[0x0][0x248] ;  /* 0x00009200ff117b82 */ /* 0x000ee60000000800 */
[----:B------:R-:W-:Y:S02]  /*c250*/  LEA.HI.X.SX32 R7, R8, R122, 0x1, P2 ;  /* 0x0000007a08077211 */ /* 0x000fe400010f0eff */
[----:B------:R-:W-:-:S02]  /*c260*/  LEA R8, P6, R10, R123, 0x1 ;  /* 0x0000007b0a087211 */ /* 0x000fc400078c08ff */
[----:B------:R-:W-:Y:S01]  /*c270*/  ISETP.LT.AND P4, PT, R157, UR4, !P0 ;  /* 0x000000049d007c0c */ /* 0x000fe2000c781270 */
[----:B------:R-:W-:Y:S01]  /*c280*/  ULDC UR4, c[0x0][0x22c] ;  /* 0x00008b0000047ab9 */ /* 0x000fe20000000800 */
[----:B------:R-:W-:Y:S01]  /*c290*/  LEA.HI.X.SX32 R9, R10, R122, 0x1, P6 ;  /* 0x0000007a0a097211 */ /* 0x000fe200030f0eff */
[----:B0-----:R-:W-:Y:S01]  /*c2a0*/  IMAD R10, R13, 0x2, R10 ;  /* 0x000000020d0a7824 */ /* 0x001fe200078e020a */
[----:B------:R-:W-:Y:S01]  /*c2b0*/  ISETP.LT.AND P5, PT, R158, UR4, !P0 ;  /* 0x000000049e007c0c */ /* 0x000fe2000c7a1270 */
[----:B------:R0:W-:Y:S01]  /*c2c0*/  @P3 STG.E.U16 desc[UR10][R6.64], R96 ;  /* 0x0000006006003986 */ /* 0x0001e2000c10150a */
[----:B------:R-:W-:Y:S01]  /*c2d0*/  ISETP.LT.AND P2, PT, R159, UR5, !P0 ;  /* 0x000000059f007c0c */ /* 0x000fe2000c741270 */
[----:B----4-:R-:W-:Y:S01]  /*c2e0*/  IMAD R11, R15, 0x2, R10 ;  /* 0x000000020f0b7824 */ /* 0x010fe200078e020a */
[----:B------:R-:W4:Y:S01]  /*c2f0*/  LDC R13, c[0x0][0x248] ;  /* 0x00009200ff0d7b82 */ /* 0x000f220000000800 */
[-C--:B-1----:R-:W-:Y:S01]  /*c300*/  LEA R2, P3, R10, R123.reuse, 0x1 ;  /* 0x0000007b0a027211 */ /* 0x082fe200078608ff */
[----:B------:R-:W-:Y:S01]  /*c310*/  ULDC UR4, c[0x0][0x22c] ;  /* 0x00008b0000047ab9 */ /* 0x000fe20000000800 */
[----:B------:R-:W-:Y:S01]  /*c320*/  ULDC UR5, c[0x0][0x22c] ;  /* 0x00008b0000057ab9 */ /* 0x000fe20000000800 */
[----:B--2---:R-:W-:-:S02]  /*c330*/  LEA R4, P6, R11, R123, 0x1 ;  /* 0x0000007b0b047211 */ /* 0x004fc400078c08ff */
[-C--:B------:R-:W-:Y:S02]  /*c340*/  LEA.HI.X.SX32 R3, R10, R122.reuse, 0x1, P3 ;  /* 0x0000007a0a037211 */ /* 0x080fe400018f0eff */
[----:B------:R-:W1:Y:S01]  /*c350*/  LDC R10, c[0x0][0x248] ;  /* 0x00009200ff0a7b82 */ /* 0x000e620000000800 */
[----:B------:R-:W-:Y:S01]  /*c360*/  LEA.HI.X.SX32 R5, R11, R122, 0x1, P6 ;  /* 0x0000007a0b057211 */ /* 0x000fe200030f0eff */
[----:B------:R-:W-:Y:S01]  /*c370*/  IMAD R11, R12, 0x2, R11 ;  /* 0x000000020c0b7824 */ /* 0x000fe200078e020b */
[----:B------:R-:W-:Y:S01]  /*c380*/  ISETP.LT.AND P3, PT, R160, UR4, !P0 ;  /* 0x00000004a0007c0c */ /* 0x000fe2000c761270 */
[----:B------:R2:W-:Y:S01]  /*c390*/  @P4 STG.E.U16 desc[UR10][R8.64], R97 ;  /* 0x0000006108004986 */ /* 0x0005e2000c10150a */
[----:B------:R-:W-:-:S03]  /*c3a0*/  ULDC UR4, c[0x0][0x22c] ;  /* 0x00008b0000047ab9 */ /* 0x000fc60000000800 */
[----:B------:R-:W3:Y:S01]  /*c3b0*/  LDC R12, c[0x0][0x248] ;  /* 0x00009200ff0c7b82 */ /* 0x000ee20000000800 */
[----:B------:R2:W-:Y:S01]  /*c3c0*/  @P5 STG.E.U16 desc[UR10][R2.64], R98 ;  /* 0x0000006202005986 */ /* 0x0005e2000c10150a */
[----:B------:R-:W-:Y:S01]  /*c3d0*/  ISETP.LT.AND P4, PT, R161, UR5, !P0 ;  /* 0x00000005a1007c0c */ /* 0x000fe2000c781270 */
[----:B------:R-:W-:Y:S02]  /*c3e0*/  ULDC UR5, c[0x0][0x22c] ;  /* 0x00008b0000057ab9 */ /* 0x000fe40000000800 */
[----:B------:R4:W-:Y:S01]  /*c3f0*/  @P2 STG.E.U16 desc[UR10][R4.64], R99 ;  /* 0x0000006304002986 */ /* 0x0009e2000c10150a */
[C---:B0-----:R-:W-:Y:S01]  /*c400*/  LEA R6, P2, R11.reuse, R123, 0x1 ;  /* 0x0000007b0b067211 */ /* 0x041fe200078408ff */
[----:B--2---:R-:W-:Y:S01]  /*c410*/  IMAD R8, R14, 0x2, R11 ;  /* 0x000000020e087824 */ /* 0x004fe200078e020b */
[----:B------:R-:W0:Y:S02]  /*c420*/  LDC R9, c[0x0][0x248] ;  /* 0x00009200ff097b82 */ /* 0x000e240000000800 */
[----:B------:R-:W-:-:S02]  /*c430*/  LEA.HI.X.SX32 R7, R11, R122, 0x1, P2 ;  /* 0x0000007a0b077211 */ /* 0x000fc400010f0eff */
[----:B------:R-:W-:Y:S02]  /*c440*/  PRMT R3, R96, 0x7632, R3 ;  /* 0x0000763260037816 */ /* 0x000fe40000000003 */
[----:B------:R-:W-:Y:S02]  /*c450*/  LEA R2, P6, R8, R123, 0x1 ;  /* 0x0000007b08027211 */ /* 0x000fe400078c08ff */
[----:B------:R-:W-:Y:S01]  /*c460*/  PRMT R97, R97, 0x7632, R97 ;  /* 0x0000763261617816 */ /* 0x000fe20000000061 */
[----:B------:R2:W-:Y:S01]  /*c470*/  @P3 STG.E.U16 desc[UR10][R6.64], R3 ;  /* 0x0000000306003986 */ /* 0x0005e2000c10150a */
[----:B----4-:R-:W-:Y:S01]  /*c480*/  IMAD R5, R13, 0x2, R8 ;  /* 0x000000020d057824 */ /* 0x010fe200078e0208 */
[----:B------:R-:W4:Y:S01]  /*c490*/  LDC R11, c[0x0][0x248] ;  /* 0x00009200ff0b7b82 */ /* 0x000f220000000800 */
[----:B------:R-:W-:Y:S01]  /*c4a0*/  ISETP.LT.AND P5, PT, R162, UR4, !P0 ;  /* 0x00000004a2007c0c */ /* 0x000fe2000c7a1270 */
[----:B------:R-:W-:Y:S01]  /*c4b0*/  ULDC UR4, c[0x0][0x22c] ;  /* 0x00008b0000047ab9 */ /* 0x000fe20000000800 */
[----:B------:R-:W-:-:S05]  /*c4c0*/  PRMT R98, R98, 0x7632, R98 ;  /* 0x0000763262627816 */ /* 0x000fca0000000062 */
[----:B------:R-:W4:Y:S01]  /*c4d0*/  LDC R13, c[0x0][0x248] ;  /* 0x00009200ff0d7b82 */ /* 0x000f220000000800 */
[----:B--2---:R-:W-:Y:S01]  /*c4e0*/  LEA.HI.X.SX32 R3, R8, R122, 0x1, P6 ;  /* 0x0000007a08037211 */ /* 0x004fe200030f0eff */
[----:B-1----:R-:W-:-:S04]  /*c4f0*/  IMAD R7, R10, 0x2, R5 ;  /* 0x000000020a077824 */ /* 0x002fc800078e0205 */
[----:B------:R1:W-:Y:S01]  /*c500*/  @P4 STG.E.U16 desc[UR10][R2.64], R97 ;  /* 0x0000006102004986 */ /* 0x0003e2000c10150a */
[C---:B------:R-:W-:Y:S01]  /*c510*/  LEA R4, P4, R5.reuse, R123, 0x1 ;  /* 0x0000007b05047211 */ /* 0x040fe200078808ff */
[----:B------:R-:W2:Y:S01]  /*c520*/  LDC R10, c[0x0][0x248] ;  /* 0x00009200ff0a7b82 */ /* 0x000ea20000000800 */
[----:B---3--:R-:W-:Y:S02]  /*c530*/  IMAD R8, R12, 0x2, R7 ;  /* 0x000000020c087824 */ /* 0x008fe400078e0207 */
[----:B------:R-:W-:-:S05]  /*c540*/  LEA.HI.X.SX32 R5, R5, R122, 0x1, P4 ;  /* 0x0000007a05057211 */ /* 0x000fca00020f0eff */
[----:B------:R3:W-:Y:S01]  /*c550*/  @P5 STG.E.U16 desc[UR10][R4.64], R98 ;  /* 0x0000006204005986 */ /* 0x0007e2000c10150a */
[----:B------:R-:W-:Y:S01]  /*c560*/  ISETP.LT.AND P2, PT, R163, UR4, !P0 ;  /* 0x00000004a3007c0c */ /* 0x000fe2000c741270 */
[----:B------:R-:W-:Y:S01]  /*c570*/  ULDC UR4, c[0x0][0x22c] ;  /* 0x00008b0000047ab9 */ /* 0x000fe20000000800 */
[CC--:B-1----:R-:W-:Y:S01]  /*c580*/  LEA R2, P5, R8.reuse, R123.reuse, 0x1 ;  /* 0x0000007b08027211 */ /* 0x0c2fe200078a08ff */
[----:B------:R-:W1:Y:S03]  /*c590*/  LDC R12, c[0x0][0x248] ;  /* 0x00009200ff0c7b82 */ /* 0x000e660000000800 */
[-C--:B------:R-:W-:Y:S01]  /*c5a0*/  LEA.HI.X.SX32 R3, R8, R122.reuse, 0x1, P5 ;  /* 0x0000007a08037211 */ /* 0x080fe200028f0eff */
[----:B0-----:R-:W-:Y:S01]  /*c5b0*/  IMAD R8, R9, 0x2, R8 ;  /* 0x0000000209087824 */ /* 0x001fe200078e0208 */
[----:B------:R-:W-:Y:S01]  /*c5c0*/  ISETP.LT.AND P3, PT, R164, UR4, !P0 ;  /* 0x00000004a4007c0c */ /* 0x000fe2000c761270 */
[----:B------:R-:W-:Y:S01]  /*c5d0*/  ULDC UR4, c[0x0][0x22c] ;  /* 0x00008b0000047ab9 */ /* 0x000fe20000000800 */
[----:B------:R-:W-:Y:S01]  /*c5e0*/  LEA R6, P4, R7, R123, 0x1 ;  /* 0x0000007b07067211 */ /* 0x000fe200078808ff */
[----:B----4-:R-:W-:Y:S01]  /*c5f0*/  IMAD R9, R11, 0x2, R8 ;  /* 0x000000020b097824 */ /* 0x010fe200078e0208 */
[----:B------:R-:W-:Y:S01]  /*c600*/  ISETP.LT.AND P6, PT, R165, UR4, !P0 ;  /* 0x00000004a5007c0c */ /* 0x000fe2000c7c1270 */
[----:B------:R-:W0:Y:S01]  /*c610*/  LDC R11, c[0x0][0x248] ;  /* 0x00009200ff0b7b82 */ /* 0x000e220000000800 */
[----:B------:R-:W-:Y:S01]  /*c620*/  PRMT R99, R99, 0x7632, R99 ;  /* 0x0000763263637816 */ /* 0x000fe20000000063 */
[----:B------:R-:W-:Y:S01]  /*c630*/  ULDC UR4, c[0x0][0x22c] ;  /* 0x00008b0000047ab9 */ /* 0x000fe20000000800 */
[----:B------:R-:W-:-:S02]  /*c640*/  LEA.HI.X.SX32 R7, R7, R122, 0x1, P4 ;  /* 0x0000007a07077211 */ /* 0x000fc400020f0eff */
[-C--:B---3--:R-:W-:Y:S02]  /*c650*/  LEA R4, P5, R8, R123.reuse, 0x1 ;  /* 0x0000007b08047211 */ /* 0x088fe400078a08ff */
[----:B------:R-:W-:Y:S01]  /*c660*/  ISETP.LT.AND P4, PT, R166, UR4, !P0 ;  /* 0x00000004a6007c0c */ /* 0x000fe2000c781270 */
[----:B------:R-:W-:Y:S01]  /*c670*/  ULDC UR4, c[0x0][0x22c] ;  /* 0x00008b0000047ab9 */ /* 0x000fe20000000800 */
[----:B------:R-:W-:Y:S01]  /*c680*/  LEA.HI.X.SX32 R5, R8, R122, 0x1, P5 ;  /* 0x0000007a08057211 */ /* 0x000fe200028f0eff */
[----:B------:R3:W-:Y:S01]  /*c690*/  @P2 STG.E.U16 desc[UR10][R6.64], R99 ;  /* 0x0000006306002986 */ /* 0x0007e2000c10150a */
[----:B--2---:R-:W-:Y:S01]  /*c6a0*/  IMAD R8, R10, 0x2, R9 ;  /* 0x000000020a087824 */ /* 0x004fe200078e0209 */
[----:B------:R-:W-:Y:S01]  /*c6b0*/  ISETP.LT.AND P2, PT, R167, UR4, !P0 ;  /* 0x00000004a7007c0c */ /* 0x000fe2000c741270 */
[----:B------:R-:W-:Y:S01]  /*c6c0*/  ULDC UR4, c[0x0][0x22c] ;  /* 0x00008b0000047ab9 */ /* 0x000fe20000000800 */
[----:B------:R2:W-:Y:S01]  /*c6d0*/  @P3 STG.E.U16 desc[UR10][R2.64], R100 ;  /* 0x0000006402003986 */ /* 0x0005e2000c10150a */
[----:B------:R-:W4:Y:S03]  /*c6e0*/  LDC R10, c[0x0][0x248] ;  /* 0x00009200ff0a7b82 */ /* 0x000f260000000800 */
[----:B------:R1:W-:Y:S01]  /*c6f0*/  @P6 STG.E.U16 desc[UR10][R4.64], R101 ;  /* 0x0000006504006986 */ /* 0x0003e2000c10150a */
[----:B---3--:R-:W-:-:S04]  /*c700*/  LEA R6, P5, R9, R123, 0x1 ;  /* 0x0000007b09067211 */ /* 0x008fc800078a08ff */
[----:B------:R-:W3:Y:S01]  /*c710*/  LDC R15, c[0x0][0x248] ;  /* 0x00009200ff0f7b82 */ /* 0x000ee20000000800 */
[----:B--2---:R-:W-:Y:S02]  /*c720*/  LEA R2, P6, R8, R123, 0x1 ;  /* 0x0000007b08027211 */ /* 0x004fe400078c08ff */
[----:B------:R-:W-:-:S05]  /*c730*/  LEA.HI.X.SX32 R7, R9, R122, 0x1, P5 ;  /* 0x0000007a09077211 */ /* 0x000fca00028f0eff */
[----:B------:R-:W2:Y:S01]  /*c740*/  LDC R9, c[0x0][0x248] ;  /* 0x00009200ff097b82 */ /* 0x000ea20000000800 */
[----:B------:R-:W-:Y:S01]  /*c750*/  LEA.HI.X.SX32 R3, R8, R122, 0x1, P6 ;  /* 0x0000007a08037211 */ /* 0x000fe200030f0eff */
[----:B------:R-:W-:Y:S01]  /*c760*/  IMAD R8, R13, 0x2, R8 ;  /* 0x000000020d087824 */ /* 0x000fe200078e0208 */
[----:B------:R-:W-:Y:S01]  /*c770*/  ISETP.LT.AND P3, PT, R168, UR4, !P0 ;  /* 0x00000004a8007c0c */ /* 0x000fe2000c761270 */
[----:B------:R0:W-:Y:S01]  /*c780*/  @P4 STG.E.U16 desc[UR10][R6.64], R102 ;  /* 0x0000006606004986 */ /* 0x0001e2000c10150a */
[----:B------:R-:W-:-:S03]  /*c790*/  ULDC UR4, c[0x0][0x22c] ;  /* 0x00008b0000047ab9 */ /* 0x000fc60000000800 */
[----:B------:R4:W-:Y:S01]  /*c7a0*/  @P2 STG.E.U16 desc[UR10][R2.64], R103 ;  /* 0x0000006702002986 */ /* 0x0009e2000c10150a */
[----:B-1----:R-:W-:Y:S01]  /*c7b0*/  LEA R4, P2, R8, R123, 0x1 ;  /* 0x0000007b08047211 */ /* 0x002fe200078408ff */
[----:B------:R-:W1:Y:S01]  /*c7c0*/  LDC R13, c[0x0][0x248] ;  /* 0x00009200ff0d7b82 */ /* 0x000e620000000800 */
[----:B------:R-:W-:Y:S01]  /*c7d0*/  ISETP.LT.AND P5, PT, R169, UR4, !P0 ;  /* 0x00000004a9007c0c */ /* 0x000fe2000c7a1270 */
[----:B------:R-:W-:Y:S01]  /*c7e0*/  ULDC UR4, c[0x0][0x22c] ;  /* 0x00008b0000047ab9 */ /* 0x000fe20000000800 */
[----:B0-----:R-:W-:-:S05]  /*c7f0*/  IMAD R7, R11, 0x2, R8 ;  /* 0x000000020b077824 */ /* 0x001fca00078e0208 */
[----:B------:R-:W0:Y:S01]  /*c800*/  LDC R11, c[0x0][0x248] ;  /* 0x00009200ff0b7b82 */ /* 0x000e220000000800 */
[-C--:B------:R-:W-:Y:S01]  /*c810*/  LEA.HI.X.SX32 R5, R8, R122.reuse, 0x1, P2 ;  /* 0x0000007a08057211 */ /* 0x080fe200010f0eff */
[----:B------:R-:W-:Y:S01]  /*c820*/  IMAD R8, R12, 0x2, R7 ;  /* 0x000000020c087824 */ /* 0x000fe200078e0207 */
[----:B------:R-:W-:Y:S02]  /*c830*/  PRMT R100, R100, 0x7632, R100 ;  /* 0x0000763264647816 */ /* 0x000fe40000000064 */
[-C--:B------:R-:W-:Y:S02]  /*c840*/  LEA R6, P2, R7, R123.reuse, 0x1 ;  /* 0x0000007b07067211 */ /* 0x080fe400078408ff */
[----:B----4-:R-:W-:Y:S01]  /*c850*/  PRMT R3, R101, 0x7632, R3 ;  /* 0x0000763265037816 */ /* 0x010fe20000000003 */
[----:B------:R-:W-:Y:S01]  /*c860*/  @P3 STG.E.U16 desc[UR10][R4.64], R100 ;  /* 0x0000006404003986 */ /* 0x000fe2000c10150a */
[----:B------:R-:W-:Y:S01]  /*c870*/  LEA.HI.X.SX32 R7, R7, R122, 0x1, P2 ;  /* 0x0000007a07077211 */ /* 0x000fe200010f0eff */
[----:B------:R-:W4:Y:S01]  /*c880*/  LDC R12, c[0x0][0x248] ;  /* 0x00009200ff0c7b82 */ /* 0x000f220000000800 */
[----:B------:R-:W-:-:S02]  /*c890*/  LEA R2, P3, R8, R123, 0x1 ;  /* 0x0000007b08027211 */ /* 0x000fc400078608ff */
[----:B------:R-:W-:Y:S01]  /*c8a0*/  ISETP.LT.AND P6, PT, R170, UR4, !P0 ;  /* 0x00000004aa007c0c */ /* 0x000fe2000c7c1270 */
[----:B------:R3:W-:Y:S01]  /*c8b0*/  @P5 STG.E.U16 desc[UR10][R6.64], R3 ;  /* 0x0000000306005986 */ /* 0x0007e2000c10150a */
[----:B------:R-:W-:Y:S01]  /*c8c0*/  PRMT R102, R102, 0x7632, R102 ;  /* 0x0000763266667816 */ /* 0x000fe20000000066 */
[----:B------:R-:W-:Y:S01]  /*c8d0*/  ULDC UR4, c[0x0][0x22c] ;  /* 0x00008b0000047ab9 */ /* 0x000fe20000000800 */
[----:B---3--:R-:W-:Y:S01]  /*c8e0*/  LEA.HI.X.SX32 R3, R8, R122, 0x1, P3 ;  /* 0x0000007a08037211 */ /* 0x008fe200018f0eff */
[----:B--2---:R-:W-:Y:S02]  /*c8f0*/  IMAD R8, R9, 0x2, R8 ;  /* 0x0000000209087824 */ /* 0x004fe400078e0208 */
[----:B------:R-:W2:Y:S06]  /*c900*/  LDC R9, c[0x0][0x248] ;  /* 0x00009200ff097b82 */ /* 0x000eac0000000800 */
[----:B------:R3:W-:Y:S01]  /*c910*/  @P6 STG.E.U16 desc[UR10][R2.64], R102 ;  /* 0x0000006602006986 */ /* 0x0007e2000c10150a */
[----:B------:R-:W-:Y:S01]  /*c920*/  LEA R4, P6, R8, R123, 0x1 ;  /* 0x0000007b08047211 */ /* 0x000fe200078c08ff */
[----:B0-----:R-:W-:-:S03]  /*c930*/  IMAD R7, R11, 0x2, R8 ;  /* 0x000000020b077824 */ /* 0x001fc600078e0208 */
[-C--:B------:R-:W-:Y:S01]  /*c940*/  LEA.HI.X.SX32 R5, R8, R122.reuse, 0x1, P6 ;  /* 0x0000007a08057211 */ /* 0x080fe200030f0eff */
[----:B------:R-:W-:Y:S01]  /*c950*/  IMAD R8, R10, 0x2, R7 ;  /* 0x000000020a087824 */ /* 0x000fe200078e0207 */
[-C--:B------:R-:W-:Y:S01]  /*c960*/  LEA R6, P6, R7, R123.reuse, 0x1 ;  /* 0x0000007b07067211 */ /* 0x080fe200078c08ff */
[----:B------:R-:W0:Y:S01]  /*c970*/  LDC R11, c[0x0][0x248] ;  /* 0x00009200ff0b7b82 */ /* 0x000e220000000800 */
[----:B------:R-:W-:Y:S01]  /*c980*/  ISETP.LT.AND P4, PT, R171, UR5, !P0 ;  /* 0x00000005ab007c0c */ /* 0x000fe2000c781270 */
[----:B------:R-:W-:Y:S01]  /*c990*/  ULDC UR5, c[0x0][0x22c] ;  /* 0x00008b0000057ab9 */ /* 0x000fe20000000800 */
[-C--:B------:R-:W-:Y:S02]  /*c9a0*/  LEA.HI.X.SX32 R7, R7, R122.reuse, 0x1, P6 ;  /* 0x0000007a07077211 */ /* 0x080fe400030f0eff */
[----:B---3--:R-:W-:Y:S02]  /*c9b0*/  LEA R2, P6, R8, R123, 0x1 ;  /* 0x0000007b08027211 */ /* 0x008fe400078c08ff */
[----:B------:R-:W-:Y:S01]  /*c9c0*/  ISETP.LT.AND P2, PT, R172, UR4, !P0 ;  /* 0x00000004ac007c0c */ /* 0x000fe2000c741270 */
[----:B------:R-:W-:Y:S01]  /*c9d0*/  ULDC UR4, c[0x0][0x22c] ;  /* 0x00008b0000047ab9 */ /* 0x000fe20000000800 */
[----:B------:R-:W-:-:S02]  /*c9e0*/  LEA.HI.X.SX32 R3, R8, R122, 0x1, P6 ;  /* 0x0000007a08037211 */ /* 0x000fc400030f0eff */
[----:B------:R-:W-:Y:S01]  /*c9f0*/  PRMT R103, R103, 0x7632, R103 ;  /* 0x0000763267677816 */ /* 0x000fe20000000067 */
[----:B--2---:R-:W-:Y:S01]  /*ca00*/  IMAD R8, R9, 0x2, R8 ;  /* 0x0000000209087824 */ /* 0x004fe200078e0208 */
[----:B------:R-:W-:-:S03]  /*ca10*/  ISETP.LT.AND P3, PT, R173, UR4, !P0 ;  /* 0x00000004ad007c0c */ /* 0x000fc6000c761270 */
[----:B------:R2:W-:Y:S01]  /*ca20*/  @P4 STG.E.U16 desc[UR10][R4.64], R103 ;  /* 0x0000006704004986 */ /* 0x0005e2000c10150a */
[----:B------:R-:W-:Y:S01]  /*ca30*/  ULDC UR4, c[0x0][0x22c] ;  /* 0x00008b0000047ab9 */ /* 0x000fe20000000800 */
[----:B-1----:R-:W-:Y:S02]  /*ca40*/  IMAD R9, R13, 0x2, R8 ;  /* 0x000000020d097824 */ /* 0x002fe400078e0208 */
[----:B------:R-:W1:Y:S01]  /*ca50*/  LDC R13, c[0x0][0x248] ;  /* 0x00009200ff0d7b82 */ /* 0x000e620000000800 */
[----:B------:R-:W-:Y:S01]  /*ca60*/  ISETP.LT.AND P5, PT, R174, UR4, !P0 ;  /* 0x00000004ae007c0c */ /* 0x000fe2000c7a1270 */
[----:B------:R-:W-:Y:S01]  /*ca70*/  ULDC UR4, c[0x0][0x22c] ;  /* 0x00008b0000047ab9 */ /* 0x000fe20000000800 */
[----:B------:R4:W-:Y:S01]  /*ca80*/  @P2 STG.E.U16 desc[UR10][R6.64], R104 ;  /* 0x0000006806002986 */ /* 0x0009e2000c10150a */
[C---:B--2---:R-:W-:Y:S02]  /*ca90*/  LEA R4, P6, R8.reuse, R123, 0x1 ;  /* 0x0000007b08047211 */ /* 0x044fe400078c08ff */
[----:B------:R-:W-:Y:S01]  /*caa0*/  ISETP.LT.AND P4, PT, R175, UR4, !P0 ;  /* 0x00000004af007c0c */ /* 0x000fe2000c781270 */
[----:B------:R-:W-:Y:S01]  /*cab0*/  ULDC UR4, c[0x0][0x22c] ;  /* 0x00008b0000047ab9 */ /* 0x000fe20000000800 */
[----:B------:R-:W-:-:S02]  /*cac0*/  LEA.HI.X.SX32 R5, R8, R122, 0x1, P6 ;  /* 0x0000007a08057211 */ /* 0x000fc400030f0eff */
[CC--:B------:R-:W-:Y:S01]  /*cad0*/  LEA R8, P6, R9.reuse, R123.reuse, 0x1 ;  /* 0x0000007b09087211 */ /* 0x0c0fe200078c08ff */
[----:B----4-:R-:W-:Y:S01]  /*cae0*/  IMAD R6, R12, 0x2, R9 ;  /* 0x000000020c067824 */ /* 0x010fe200078e0209 */
[----:B------:R-:W-:Y:S01]  /*caf0*/  ISETP.LT.AND P2, PT, R176, UR4, !P0 ;  /* 0x00000004b0007c0c */ /* 0x000fe2000c741270 */
[----:B------:R2:W-:Y:S01]  /*cb00*/  @P3 STG.E.U16 desc[UR10][R2.64], R105 ;  /* 0x0000006902003986 */ /* 0x0005e2000c10150a */
[----:B------:R-:W-:Y:S01]  /*cb10*/  LEA.HI.X.SX32 R9, R9, R122, 0x1, P6 ;  /* 0x0000007a09097211 */ /* 0x000fe200030f0eff */
[----:B0-----:R-:W-:Y:S01]  /*cb20*/  IMAD R10, R11, 0x2, R6 ;  /* 0x000000020b0a7824 */ /* 0x001fe200078e0206 */
[----:B------:R-:W-:Y:S01]  /*cb30*/  ULDC UR4, c[0x0][0x22c] ;  /* 0x00008b0000047ab9 */ /* 0x000fe20000000800 */
[----:B------:R-:W0:Y:S01]  /*cb40*/  LDC R11, c[0x0][0x248] ;  /* 0x00009200ff0b7b82 */ /* 0x000e220000000800 */
[----:B------:R-:W-:Y:S02]  /*cb50*/  ISETP.LT.AND P3, PT, R177, UR4, !P0 ;  /* 0x00000004b1007c0c */ /* 0x000fe4000c761270 */
[----:B------:R-:W-:Y:S01]  /*cb60*/  PRMT R104, R104, 0x7632, R104 ;  /* 0x0000763268687816 */ /* 0x000fe20000000068 */
[----:B------:R-:W-:Y:S01]  /*cb70*/  @P5 STG.E.U16 desc[UR10][R4.64], R106 ;  /* 0x0000006a04005986 */ /* 0x000fe2000c10150a */
[----:B------:R-:W-:Y:S01]  /*cb80*/  ULDC UR4, c[0x0][0x22c] ;  /* 0x00008b0000047ab9 */ /* 0x000fe20000000800 */
[----:B--2---:R-:W-:-:S02]  /*cb90*/  LEA R2, P6, R6, R123, 0x1 ;  /* 0x0000007b06027211 */ /* 0x004fc400078c08ff */
[----:B------:R-:W2:Y:S02]  /*cba0*/  LDC R12, c[0x0][0x248] ;  /* 0x00009200ff0c7b82 */ /* 0x000ea40000000800 */
[-C--:B------:R-:W-:Y:S02]  /*cbb0*/  LEA.HI.X.SX32 R3, R6, R122.reuse, 0x1, P6 ;  /* 0x0000007a06037211 */ /* 0x080fe400030f0eff */
[C---:B------:R-:W-:Y:S01]  /*cbc0*/  LEA R6, P6, R10.reuse, R123, 0x1 ;  /* 0x0000007b0a067211 */ /* 0x040fe200078c08ff */
[----:B------:R3:W-:Y:S03]  /*cbd0*/  @P4 STG.E.U16 desc[UR10][R8.64], R107 ;  /* 0x0000006b08004986 */ /* 0x0007e6000c10150a */
[----:B------:R-:W-:Y:S01]  /*cbe0*/  LEA.HI.X.SX32 R7, R10, R122, 0x1, P6 ;  /* 0x0000007a0a077211 */ /* 0x000fe200030f0eff */
[----:B-1----:R-:W-:Y:S01]  /*cbf0*/  IMAD R10, R13, 0x2, R10 ;  /* 0x000000020d0a7824 */ /* 0x002fe200078e020a */
[----:B------:R1:W-:Y:S01]  /*cc00*/  @P2 STG.E.U16 desc[UR10][R2.64], R104 ;  /* 0x0000006802002986 */ /* 0x0003e2000c10150a */
[----:B------:R-:W-:Y:S01]  /*cc10*/  ISETP.LT.AND P5, PT, R178, UR4, !P0 ;  /* 0x00000004b2007c0c */ /* 0x000fe2000c7a1270 */
[----:B------:R-:W-:Y:S01]  /*cc20*/  ULDC UR4, c[0x0][0x22c] ;  /* 0x00008b0000047ab9 */ /* 0x000fe20000000800 */
[----:B------:R-:W4:Y:S01]  /*cc30*/  LDC R13, c[0x0][0x248] ;  /* 0x00009200ff0d7b82 */ /* 0x000f220000000800 */
[----:B------:R-:W-:Y:S01]  /*cc40*/  ISETP.LT.AND P4, PT, R179, UR4, !P0 ;  /* 0x00000004b3007c0c */ /* 0x000fe2000c781270 */
[----:B------:R-:W-:Y:S01]  /*cc50*/  ULDC UR4, c[0x0][0x22c] ;  /* 0x00008b0000047ab9 */ /* 0x000fe20000000800 */
[----:B---3--:R-:W-:Y:S01]  /*cc60*/  IMAD R8, R15, 0x2, R10 ;  /* 0x000000020f087824 */ /* 0x008fe200078e020a */
[----:B------:R-:W-:-:S04]  /*cc70*/  PRMT R106, R106, 0x7632, R106 ;  /* 0x000076326a6a7816 */ /* 0x000fc8000000006a */
[----:B------:R-:W3:Y:S01]  /*cc80*/  LDC R15, c[0x0][0x248] ;  /* 0x00009200ff0f7b82 */ /* 0x000ee20000000800 */
[----:B-1----:R-:W-:Y:S02]  /*cc90*/  PRMT R3, R105, 0x7632, R3 ;  /* 0x0000763269037816 */ /* 0x002fe40000000003 */
[----:B------:R-:W-:-:S03]  /*cca0*/  LEA R2, P6, R8, R123, 0x1 ;  /* 0x0000007b08027211 */ /* 0x000fc600078c08ff */
[----:B------:R1:W-:Y:S01]  /*ccb0*/  @P3 STG.E.U16 desc[UR10][R6.64], R3 ;  /* 0x0000000306003986 */ /* 0x0003e2000c10150a */
[C---:B------:R-:W-:Y:S02]  /*ccc0*/  LEA R4, P3, R10.reuse, R123, 0x1 ;  /* 0x0000007b0a047211 */ /* 0x040fe400078608ff */
[----:B------:R-:W-:Y:S02]  /*ccd0*/  PRMT R107, R107, 0x7632, R107 ;  /* 0x000076326b6b7816 */ /* 0x000fe4000000006b */
[-C--:B------:R-:W-:Y:S02]  /*cce0*/  LEA.HI.X.SX32 R5, R10, R122.reuse, 0x1, P3 ;  /* 0x0000007a0a057211 */ /* 0x080fe400018f0eff */
[----:B-1----:R-:W-:Y:S01]  /*ccf0*/  LEA.HI.X.SX32 R3, R8, R122, 0x1, P6 ;  /* 0x0000007a08037211 */ /* 0x002fe200030f0eff */
[----:B0-----:R-:W-:Y:S02]  /*cd00*/  IMAD R8, R11, 0x2, R8 ;  /* 0x000000020b087824 */ /* 0x001fe400078e0208 */
[----:B------:R-:W-:Y:S02]  /*cd10*/  @P5 STG.E.U16 desc[UR10][R4.64], R106 ;  /* 0x0000006a04005986 */ /* 0x000fe4000c10150a */
[----:B------:R-:W-:-:S02]  /*cd20*/  IMAD R10, R17, 0x2, R8 ;  /* 0x00000002110a7824 */ /* 0x000fc400078e0208 */
[----:B------:R0:W-:Y:S01]  /*cd30*/  @P4 STG.E.U16 desc[UR10][R2.64], R107 ;  /* 0x0000006b02004986 */ /* 0x0001e2000c10150a */
[-C--:B------:R-:W-:Y:S01]  /*cd40*/  LEA R6, P4, R8, R123.reuse, 0x1 ;  /* 0x0000007b08067211 */ /* 0x080fe200078808ff */
[----:B------:R-:W1:Y:S01]  /*cd50*/  LDC R17, c[0x0][0x248] ;  /* 0x00009200ff117b82 */ /* 0x000e620000000800 */
[----:B------:R-:W-:Y:S01]  /*cd60*/  ISETP.LT.AND P2, PT, R182, UR4, !P0 ;  /* 0x00000004b6007c0c */ /* 0x000fe2000c741270 */
[----:B------:R-:W-:Y:S01]  /*cd70*/  ULDC UR4, c[0x0][0x22c] ;  /* 0x00008b0000047ab9 */ /* 0x000fe20000000800 */
[----:B------:R-:W-:Y:S02]  /*cd80*/  LEA.HI.X.SX32 R7, R8, R122, 0x1, P4 ;  /* 0x0000007a08077211 */ /* 0x000fe400020f0eff */
[----:B------:R-:W-:-:S04]  /*cd90*/  LEA R8, P6, R10, R123, 0x1 ;  /* 0x0000007b0a087211 */ /* 0x000fc800078c08ff */
[----:B------:R-:W-:Y:S01]  /*cda0*/  LEA.HI.X.SX32 R9, R10, R122, 0x1, P6 ;  /* 0x0000007a0a097211 */ /* 0x000fe200030f0eff */
[----:B----4-:R-:W-:Y:S01]  /*cdb0*/  IMAD R10, R13, 0x2, R10 ;  /* 0x000000020d0a7824 */ /* 0x010fe200078e020a */
[----:B------:R-:W-:Y:S01]  /*cdc0*/  ISETP.LT.AND P3, PT, R183, UR4, !P0 ;  /* 0x00000004b7007c0c */ /* 0x000fe2000c761270 */
[----:B------:R-:W-:Y:S02]  /*cdd0*/  ULDC UR4, c[0x0][0x22c] ;  /* 0x00008b0000047ab9 */ /* 0x000fe40000000800 */
[----:B---3--:R-:W-:Y:S01]  /*cde0*/  IMAD R11, R15, 0x2, R10 ;  /* 0x000000020f0b7824 */ /* 0x008fe200078e020a */
[----:B------:R-:W-:Y:S01]  /*cdf0*/  ISETP.LT.AND P5, PT, R186, UR4, !P0 ;  /* 0x00000004ba007c0c */ /* 0x000fe2000c7a1270 */
[----:B------:R-:W-:Y:S01]  /*ce00*/  @P2 STG.E.U16 desc[UR10][R6.64], R108 ;  /* 0x0000006c06002986 */ /* 0x000fe2000c10150a */
[----:B------:R-:W-:Y:S01]  /*ce10*/  ISETP.LT.AND P4, PT, R187, UR5, !P0 ;  /* 0x00000005bb007c0c */ /* 0x000fe2000c781270 */
[----:B------:R-:W-:Y:S01]  /*ce20*/  ULDC UR4, c[0x0][0x22c] ;  /* 0x00008b0000047ab9 */ /* 0x000fe20000000800 */
[-C--:B0-----:R-:W-:Y:S01]  /*ce30*/  LEA R2, P2, R10, R123.reuse, 0x1 ;  /* 0x0000007b0a027211 */ /* 0x081fe200078408ff */
[----:B------:R-:W-:Y:S01]  /*ce40*/  ULDC UR5, c[0x0][0x22c] ;  /* 0x00008b0000057ab9 */ /* 0x000fe20000000800 */
[----:B------:R-:W-:-:S02]  /*ce50*/  LEA R4, P6, R11, R123, 0x1 ;  /* 0x0000007b0b047211 */ /* 0x000fc400078c08ff */
[-C--:B------:R-:W-:Y:S02]  /*ce60*/  LEA.HI.X.SX32 R3, R10, R122.reuse, 0x1, P2 ;  /* 0x0000007a0a037211 */ /* 0x080fe400010f0eff */
[----:B------:R-:W-:Y:S01]  /*ce70*/  LEA.HI.X.SX32 R5, R11, R122, 0x1, P6 ;  /* 0x0000007a0b057211 */ /* 0x000fe200030f0eff */
[----:B--2---:R-:W-:Y:S01]  /*ce80*/  IMAD R11, R12, 0x2, R11 ;  /* 0x000000020c0b7824 */ /* 0x004fe200078e020b */
[----:B------:R-:W0:Y:S01]  /*ce90*/  LDC R10, c[0x0][0x248] ;  /* 0x00009200ff0a7b82 */ /* 0x000e220000000800 */
[----:B------:R2:W-:Y:S01]  /*cea0*/  @P3 STG.E.U16 desc[UR10][R8.64], R109 ;  /* 0x0000006d08003986 */ /* 0x0005e2000c10150a */
[----:B------:R-:W-:Y:S01]  /*ceb0*/  ISETP.LT.AND P3, PT, R190, UR4, !P0 ;  /* 0x00000004be007c0c */ /* 0x000fe2000c761270 */
[----:B------:R-:W-:Y:S02]  /*cec0*/  ULDC UR4, c[0x0][0x22c] ;  /* 0x00008b0000047ab9 */ /* 0x000fe40000000800 */
[----:B------:R3:W-:Y:S04]  /*ced0*/  @P5 STG.E.U16 desc[UR10][R2.64], R110 ;  /* 0x0000006e02005986 */ /* 0x0007e8000c10150a */
[----:B------:R-:W-:Y:S01]  /*cee0*/  @P4 STG.E.U16 desc[UR10][R4.64], R111 ;  /* 0x0000006f04004986 */ /* 0x000fe2000c10150a */
[----:B--2---:R-:W-:-:S03]  /*cef0*/  IMAD R8, R16, 0x2, R11 ;  /* 0x0000000210087824 */ /* 0x004fc600078e020b */
[----:B------:R-:W2:Y:S01]  /*cf00*/  LDS.128 R12, [R207+UR8] ;  /* 0x00000008cf0c7984 */ /* 0x000ea20008000c00 */
[----:B------:R-:W4:Y:S01]  /*cf10*/  LDC R16, c[0x0][0x248] ;  /* 0x00009200ff107b82 */ /* 0x000f220000000800 */
[CC--:B------:R-:W-:Y:S02]  /*cf20*/  LEA R6, P4, R11.reuse, R123.reuse, 0x1 ;  /* 0x0000007b0b067211 */ /* 0x0c0fe400078808ff */
[----:B---3--:R-:W-:Y:S02]  /*cf30*/  PRMT R3, R108, 0x7632, R3 ;  /* 0x000076326c037816 */ /* 0x008fe40000000003 */
[----:B------:R-:W-:Y:S01]  /*cf40*/  LEA.HI.X.SX32 R7, R11, R122, 0x1, P4 ;  /* 0x0000007a0b077211 */ /* 0x000fe200020f0eff */
[----:B-1----:R-:W-:Y:S01]  /*cf50*/  IMAD R9, R17, 0x2, R8 ;  /* 0x0000000211097824 */ /* 0x002fe200078e0208 */
[----:B------:R-:W-:Y:S01]  /*cf60*/  LEA R2, P6, R8, R123, 0x1 ;  /* 0x0000007b08027211 */ /* 0x000fe200078c08ff */
[----:B------:R-:W1:Y:S02]  /*cf70*/  LDC R11, c[0x0][0x248] ;  /* 0x00009200ff0b7b82 */ /* 0x000e640000000800 */
[----:B------:R3:W-:Y:S01]  /*cf80*/  @P3 STG.E.U16 desc[UR10][R6.64], R3 ;  /* 0x0000000306003986 */ /* 0x0007e2000c10150a */
[----:B------:R-:W-:-:S05]  /*cf90*/  ISETP.LT.AND P2, PT, R191, UR5, !P0 ;  /* 0x00000005bf007c0c */ /* 0x000fca000c741270 */
[----:B------:R-:W2:Y:S01]  /*cfa0*/  LDC R17, c[0x0][0x248] ;  /* 0x00009200ff117b82 */ /* 0x000ea20000000800 */
[----:B---3--:R-:W-:Y:S02]  /*cfb0*/  LEA.HI.X.SX32 R3, R8, R122, 0x1, P6 ;  /* 0x0000007a08037211 */ /* 0x008fe400030f0eff */
[----:B------:R-:W-:-:S04]  /*cfc0*/  LEA R4, P6, R9, R123, 0x1 ;  /* 0x0000007b09047211 */ /* 0x000fc800078c08ff */
[-C--:B------:R-:W-:Y:S01]  /*cfd0*/  LEA.HI.X.SX32 R5, R9, R122.reuse, 0x1, P6 ;  /* 0x0000007a09057211 */ /* 0x080fe200030f0eff */
[----:B0-----:R-:W-:Y:S02]  /*cfe0*/  IMAD R9, R10, 0x2, R9 ;  /* 0x000000020a097824 */ /* 0x001fe400078e0209 */
[----:B------:R-:W0:Y:S01]  /*cff0*/  LDC R10, c[0x0][0x248] ;  /* 0x00009200ff0a7b82 */ /* 0x000e220000000800 */
[----:B------:R-:W-:Y:S01]  /*d000*/  PRMT R109, R109, 0x7632, R109 ;  /* 0x000076326d6d7816 */ /* 0x000fe2000000006d */
[----:B----4-:R-:W-:Y:S01]  /*d010*/  IMAD R8, R16, 0x2, R9 ;  /* 0x0000000210087824 */ /* 0x010fe200078e0209 */
[----:B------:R-:W-:Y:S02]  /*d020*/  LEA R6, P6, R9, R123, 0x1 ;  /* 0x0000007b09067211 */ /* 0x000fe400078c08ff */
[----:B------:R-:W-:Y:S01]  /*d030*/  ISETP.LT.AND P5, PT, R194, UR4, !P0 ;  /* 0x00000004c2007c0c */ /* 0x000fe2000c7a1270 */
[----:B------:R-:W-:Y:S02]  /*d040*/  ULDC UR4, c[0x0][0x22c] ;  /* 0x00008b0000047ab9 */ /* 0x000fe40000000800 */
[----:B------:R-:W3:Y:S01]  /*d050*/  LDC R16, c[0x0][0x248] ;  /* 0x00009200ff107b82 */ /* 0x000ee20000000800 */
[----:B------:R-:W-:Y:S01]  /*d060*/  ISETP.LT.AND P4, PT, R195, UR4, !P0 ;  /* 0x00000004c3007c0c */ /* 0x000fe2000c781270 */
[----:B------:R4:W-:Y:S01]  /*d070*/  @P2 STG.E.U16 desc[UR10][R2.64], R109 ;  /* 0x0000006d02002986 */ /* 0x0009e2000c10150a */
[----:B------:R-:W-:Y:S01]  /*d080*/  LEA.HI.X.SX32 R7, R9, R122, 0x1, P6 ;  /* 0x0000007a09077211 */ /* 0x000fe200030f0eff */
[----:B------:R-:W-:-:S02]  /*d090*/  ULDC UR4, c[0x0][0x22c] ;  /* 0x00008b0000047ab9 */ /* 0x000fc40000000800 */
[----:B------:R-:W-:Y:S01]  /*d0a0*/  ISETP.LT.AND P3, PT, R198, UR4, !P0 ;  /* 0x00000004c6007c0c */ /* 0x000fe2000c761270 */
[----:B------:R-:W-:Y:S01]  /*d0b0*/  ULDC UR4, c[0x0][0x22c] ;  /* 0x00008b0000047ab9 */ /* 0x000fe20000000800 */
[----:B------:R-:W-:Y:S02]  /*d0c0*/  PRMT R110, R110, 0x7632, R110 ;  /* 0x000076326e6e7816 */ /* 0x000fe4000000006e */
[----:B----4-:R-:W-:-:S04]  /*d0d0*/  LEA R2, P6, R8, R123, 0x1 ;  /* 0x0000007b08027211 */ /* 0x010fc800078c08ff */
[----:B------:R-:W-:Y:S01]  /*d0e0*/  LEA.HI.X.SX32 R3, R8, R122, 0x1, P6 ;  /* 0x0000007a08037211 */ /* 0x000fe200030f0eff */
[----:B-1----:R-:W-:Y:S02]  /*d0f0*/  IMAD R8, R11, 0x2, R8 ;  /* 0x000000020b087824 */ /* 0x002fe400078e0208 */
[----:B------:R-:W1:Y:S01]  /*d100*/  LDC R11, c[0x0][0x248] ;  /* 0x00009200ff0b7b82 */ /* 0x000e620000000800 */
[----:B------:R-:W-:Y:S01]  /*d110*/  ISETP.LT.AND P2, PT, R199, UR4, !P0 ;  /* 0x00000004c7007c0c */ /* 0x000fe2000c741270 */
[----:B------:R4:W-:Y:S01]  /*d120*/  @P5 STG.E.U16 desc[UR10][R4.64], R110 ;  /* 0x0000006e04005986 */ /* 0x0009e2000c10150a */
[----:B------:R-:W-:Y:S01]  /*d130*/  ULDC UR4, c[0x0][0x22c] ;  /* 0x00008b0000047ab9 */ /* 0x000fe20000000800 */
[----:B------:R-:W-:Y:S01]  /*d140*/  PRMT R111, R111, 0x7632, R111 ;  /* 0x000076326f6f7816 */ /* 0x000fe2000000006f */
[----:B--2---:R-:W-:Y:S01]  /*d150*/  IMAD R9, R17, 0x2, R8 ;  /* 0x0000000211097824 */ /* 0x004fe200078e0208 */
[----:B------:R-:W-:Y:S01]  /*d160*/  ISETP.LT.AND P5, PT, R203, UR4, !P0 ;  /* 0x00000004cb007c0c */ /* 0x000fe2000c7a1270 */
[----:B------:R-:W-:Y:S01]  /*d170*/  ULDC UR4, c[0x0][0x22c] ;  /* 0x00008b0000047ab9 */ /* 0x000fe20000000800 */
[----:B------:R-:W2:Y:S01]  /*d180*/  LDC R17, c[0x0][0x248] ;  /* 0x00009200ff117b82 */ /* 0x000ea20000000800 */
[----:B------:R0:W-:Y:S01]  /*d190*/  @P4 STG.E.U16 desc[UR10][R6.64], R111 ;  /* 0x0000006f06004986 */ /* 0x0001e2000c10150a */
[----:B----4-:R-:W-:-:S03]  /*d1a0*/  LEA R4, P6, R8, R123, 0x1 ;  /* 0x0000007b08047211 */ /* 0x010fc600078c08ff */
[----:B------:R4:W-:Y:S01]  /*d1b0*/  @P3 STG.E.U16 desc[UR10][R2.64], R12 ;  /* 0x0000000c02003986 */ /* 0x0009e2000c10150a */
[----:B------:R-:W-:Y:S01]  /*d1c0*/  ISETP.LT.AND P4, PT, R204, UR4, !P0 ;  /* 0x00000004cc007c0c */ /* 0x000fe2000c781270 */
[----:B------:R-:W-:Y:S01]  /*d1d0*/  ULDC UR4, c[0x0][0x22c] ;  /* 0x00008b0000047ab9 */ /* 0x000fe20000000800 */
[-C--:B------:R-:W-:Y:S02]  /*d1e0*/  LEA.HI.X.SX32 R5, R8, R122.reuse, 0x1, P6 ;  /* 0x0000007a08057211 */ /* 0x080fe400030f0eff */
[-C--:B0-----:R-:W-:Y:S02]  /*d1f0*/  LEA R6, P6, R9, R123.reuse, 0x1 ;  /* 0x0000007b09067211 */ /* 0x081fe400078c08ff */
[----:B------:R-:W-:Y:S01]  /*d200*/  ISETP.LT.AND P3, PT, R205, UR4, !P0 ;  /* 0x00000004cd007c0c */ /* 0x000fe2000c761270 */
[----:B------:R-:W-:Y:S01]  /*d210*/  ULDC UR4, c[0x0][0x22c] ;  /* 0x00008b0000047ab9 */ /* 0x000fe20000000800 */
[----:B----4-:R-:W-:Y:S01]  /*d220*/  IMAD R3, R10, 0x2, R9 ;  /* 0x000000020a037824 */ /* 0x010fe200078e0209 */
[----:B------:R-:W-:Y:S01]  /*d230*/  LEA.HI.X.SX32 R7, R9, R122, 0x1, P6 ;  /* 0x0000007a09077211 */ /* 0x000fe200030f0eff */
[----:B------:R0:W-:Y:S02]  /*d240*/  @P2 STG.E.U16 desc[UR10][R4.64], R13 ;  /* 0x0000000d04002986 */ /* 0x0001e4000c10150a */
[----:B---3--:R-:W-:Y:S01]  /*d250*/  IMAD R9, R16, 0x2, R3 ;  /* 0x0000000210097824 */ /* 0x008fe200078e0203 */
[----:B------:R-:W-:Y:S01]  /*d260*/  ISETP.LT.AND P2, PT, R206, UR4, !P0 ;  /* 0x00000004ce007c0c */ /* 0x000fe2000c741270 */
[----:B------:R-:W-:Y:S01]  /*d270*/  ULDC UR4, c[0x0][0x22c] ;  /* 0x00008b0000047ab9 */ /* 0x000fe20000000800 */
[-C--:B------:R-:W-:Y:S01]  /*d280*/  LEA R2, P6, R3, R123.reuse, 0x1 ;  /* 0x0000007b03027211 */ /* 0x080fe200078c08ff */
[----:B------:R3:W-:Y:S01]  /*d290*/  @P5 STG.E.U16 desc[UR10][R6.64], R14 ;  /* 0x0000000e06005986 */ /* 0x0007e2000c10150a */
[----:B------:R-:W-:-:S02]  /*d2a0*/  LEA R8, P5, R9, R123, 0x1 ;  /* 0x0000007b09087211 */ /* 0x000fc400078a08ff */
[----:B------:R-:W-:Y:S01]  /*d2b0*/  ISETP.LT.AND P0, PT, R0, UR4, !P0 ;  /* 0x0000000400007c0c */ /* 0x000fe2000c701270 */
[----:B------:R-:W-:Y:S01]  /*d2c0*/  IMAD R0, R18, 0x2, R9 ;  /* 0x0000000212007824 */ /* 0x000fe200078e0209 */
[-C--:B------:R-:W-:Y:S02]  /*d2d0*/  LEA.HI.X.SX32 R3, R3, R122.reuse, 0x1, P6 ;  /* 0x0000007a03037211 */ /* 0x080fe400030f0eff */
[----:B------:R-:W-:Y:S01]  /*d2e0*/  PRMT R12, R12, 0x7632, R12 ;  /* 0x000076320c0c7816 */ /* 0x000fe2000000000c */
[----:B-1----:R-:W-:Y:S01]  /*d2f0*/  IMAD R10, R11, 0x2, R0 ;  /* 0x000000020b0a7824 */ /* 0x002fe200078e0200 */
[----:B------:R-:W-:Y:S01]  /*d300*/  LEA.HI.X.SX32 R9, R9, R122, 0x1, P5 ;  /* 0x0000007a09097211 */ /* 0x000fe200028f0eff */
[----:B------:R1:W-:Y:S01]  /*d310*/  @P4 STG.E.U16 desc[UR10][R2.64], R15 ;  /* 0x0000000f02004986 */ /* 0x0003e2000c10150a */
[----:B0-----:R-:W-:-:S03]  /*d320*/  LEA R4, P4, R0, R123, 0x1 ;  /* 0x0000007b00047211 */ /* 0x001fc600078808ff */
[----:B------:R0:W-:Y:S01]  /*d330*/  @P3 STG.E.U16 desc[UR10][R8.64], R12 ;  /* 0x0000000c08003986 */ /* 0x0001e2000c10150a */
[-C--:B---3--:R-:W-:Y:S01]  /*d340*/  LEA R6, P3, R10, R123.reuse, 0x1 ;  /* 0x0000007b0a067211 */ /* 0x088fe200078608ff */
[----:B--2---:R-:W-:Y:S01]  /*d350*/  IMAD R11, R17, 0x2, R10 ;  /* 0x00000002110b7824 */ /* 0x004fe200078e020a */
[-C--:B------:R-:W-:Y:S02]  /*d360*/  LEA.HI.X.SX32 R5, R0, R122.reuse, 0x1, P4 ;  /* 0x0000007a00057211 */ /* 0x080fe400020f0eff */
[----:B------:R-:W-:Y:S02]  /*d370*/  PRMT R13, R13, 0x7632, R13 ;  /* 0x000076320d0d7816 */ /* 0x000fe4000000000d */
[----:B------:R-:W-:Y:S02]  /*d380*/  LEA.HI.X.SX32 R7, R10, R122, 0x1, P3 ;  /* 0x0000007a0a077211 */ /* 0x000fe400018f0eff */
[----:B-1----:R-:W-:Y:S01]  /*d390*/  PRMT R3, R14, 0x7632, R3 ;  /* 0x000076320e037816 */ /* 0x002fe20000000003 */
[----:B------:R0:W-:Y:S01]  /*d3a0*/  @P2 STG.E.U16 desc[UR10][R4.64], R13 ;  /* 0x0000000d04002986 */ /* 0x0001e2000c10150a */
[----:B------:R-:W-:-:S03]  /*d3b0*/  LEA R10, P3, R11, R123, 0x1 ;  /* 0x0000007b0b0a7211 */ /* 0x000fc600078608ff */
[----:B------:R0:W-:Y:S01]  /*d3c0*/  @P0 STG.E.U16 desc[UR10][R6.64], R3 ;  /* 0x0000000306000986 */ /* 0x0001e2000c10150a */
[----:B------:R-:W-:Y:S01]  /*d3d0*/  LEA.HI.X.SX32 R11, R11, R122, 0x1, P3 ;  /* 0x0000007a0b0b7211 */ /* 0x000fe200018f0eff */
[----:B------:R-:W-:Y:S08]  /*d3e0*/  @!P1 EXIT ;  /* 0x000000000000994d */ /* 0x000ff00003800000 */
[----:B0-----:R-:W-:-:S05]  /*d3f0*/  PRMT R5, R15, 0x7632, R5 ;  /* 0x000076320f057816 */ /* 0x001fca0000000005 */
[----:B------:R-:W-:Y:S01]  /*d400*/  STG.E.U16 desc[UR10][R10.64], R5 ;  /* 0x000000050a007986 */ /* 0x000fe2000c10150a */
[----:B------:R-:W-:Y:S05]  /*d410*/  EXIT ;  /* 0x000000000000794d */ /* 0x000fea0003800000 */
.L_x_2:
[----:B------:R-:W-:-:S00]  /*d420*/  BRA `(.L_x_2) ;  /* 0xfffffffc00fc7947 */ /* 0x000fc0000383ffff */
[----:B------:R-:W-:-:S00]  /*d430*/  NOP ;  /* 0x0000000000007918 */ /* 0x000fc00000000000 */
        /* <DEDUP_REMOVED lines=12> */
.L_x_3:


//--------------------- .nv.shared.matmul_kernel  --------------------------
	.section	.nv.shared.matmul_kernel,"aw",@nobits
	.sectionflags	@""
	.align	16
	.zero		1024


//--------------------- .nv.shared.reserved.0     --------------------------
	.section	.nv.shared.reserved.0,"aw",@nobits
	.weak		__nv_reservedSMEM_offset_0_alias
	.size		__nv_reservedSMEM_offset_0_alias, 0, 0
	.other		__nv_reservedSMEM_offset_0_alias,@"STO_CUDA_RESERVED_SHARED STV_DEFAULT"
__nv_reservedSMEM_offset_0_alias:
	.zero		0


//--------------------- .nv.constant0.matmul_kernel --------------------------
	.section	.nv.constant0.matmul_kernel,"a",@progbits
	.sectionflags	@""
	.align	4
.nv.constant0.matmul_kernel:
	.zero		608


//--------------------- SYMBOLS --------------------------

	.type		.nv.reservedSmem.offset0,@object
	.size		.nv.reservedSmem.offset0,0x4
